//
// Generated by NVIDIA NVVM Compiler
//
// Compiler Build ID: CL-36424714
// Cuda compilation tools, release 13.0, V13.0.88
// Based on NVVM 20.0.0
//

.version 9.0
.target sm_100
.address_size 64

	// .globl	_Z22bruteForceStage3KerneljttiPiS_
.const .align 4 .b8 allowedMoves[56] = {0, 0, 0, 0, 1, 0, 0, 0, 2, 0, 0, 0, 3, 0, 0, 0, 4, 0, 0, 0, 5, 0, 0, 0, 9, 0, 0, 0, 10, 0, 0, 0, 11, 0, 0, 0, 12, 0, 0, 0, 13, 0, 0, 0, 14, 0, 0, 0, 7, 0, 0, 0, 16};
.const .align 4 .b8 coPerm[576] = {3, 0, 0, 0, 0, 0, 0, 0, 1, 0, 0, 0, 2, 0, 0, 0, 4, 0, 0, 0, 5, 0, 0, 0, 6, 0, 0, 0, 7, 0, 0, 0, 2, 0, 0, 0, 3, 0, 0, 0, 0, 0, 0, 0, 1, 0, 0, 0, 4, 0, 0, 0, 5, 0, 0, 0, 6, 0, 0, 0, 7, 0, 0, 0, 1, 0, 0, 0, 2, 0, 0, 0, 3, 0, 0, 0, 0, 0, 0, 0, 4, 0, 0, 0, 5, 0, 0, 0, 6, 0, 0, 0, 7, 0, 0, 0, 4, 0, 0, 0, 1, 0, 0, 0, 2, 0, 0, 0, 0, 0, 0, 0, 7, 0, 0, 0, 5, 0, 0, 0, 6, 0, 0, 0, 3, 0, 0, 0, 7, 0, 0, 0, 1, 0, 0, 0, 2, 0, 0, 0, 4, 0, 0, 0, 3, 0, 0, 0, 5, 0, 0, 0, 6, 0, 0, 0, 0, 0, 0, 0, 3, 0, 0, 0, 1, 0, 0, 0, 2, 0, 0, 0, 7, 0, 0, 0, 0, 0, 0, 0, 5, 0, 0, 0, 6, 0, 0, 0, 4, 0, 0, 0, 1, 0, 0, 0, 5, 0, 0, 0, 2, 0, 0, 0, 3, 0, 0, 0, 0, 0, 0, 0, 4, 0, 0, 0, 6, 0, 0, 0, 7, 0, 0, 0, 5, 0, 0, 0, 4, 0, 0, 0, 2, 0, 0, 0, 3, 0, 0, 0, 1, 0, 0, 0, 0, 0, 0, 0, 6, 0, 0, 0, 7, 0, 0, 0, 4, 0, 0, 0, 0, 0, 0, 0, 2, 0, 0, 0, 3, 0, 0, 0, 5, 0, 0, 0, 1, 0, 0, 0, 6, 0, 0, 0, 7, 0, 0, 0, 0, 0, 0, 0, 1, 0, 0, 0, 2, 0, 0, 0, 3, 0, 0, 0, 5, 0, 0, 0, 6, 0, 0, 0, 7, 0, 0, 0, 4, 0, 0, 0, 0, 0, 0, 0, 1, 0, 0, 0, 2, 0, 0, 0, 3, 0, 0, 0, 6, 0, 0, 0, 7, 0, 0, 0, 4, 0, 0, 0, 5, 0, 0, 0, 0, 0, 0, 0, 1, 0, 0, 0, 2, 0, 0, 0, 3, 0, 0, 0, 7, 0, 0, 0, 4, 0, 0, 0, 5, 0, 0, 0, 6, 0, 0, 0, 0, 0, 0, 0, 2, 0, 0, 0, 6, 0, 0, 0, 3, 0, 0, 0, 4, 0, 0, 0, 1, 0, 0, 0, 5, 0, 0, 0, 7, 0, 0, 0, 0, 0, 0, 0, 6, 0, 0, 0, 5, 0, 0, 0, 3, 0, 0, 0, 4, 0, 0, 0, 2, 0, 0, 0, 1, 0, 0, 0, 7, 0, 0, 0, 0, 0, 0, 0, 5, 0, 0, 0, 1, 0, 0, 0, 3, 0, 0, 0, 4, 0, 0, 0, 6, 0, 0, 0, 2, 0, 0, 0, 7, 0, 0, 0, 0, 0, 0, 0, 1, 0, 0, 0, 3, 0, 0, 0, 7, 0, 0, 0, 4, 0, 0, 0, 5, 0, 0, 0, 2, 0, 0, 0, 6, 0, 0, 0, 0, 0, 0, 0, 1, 0, 0, 0, 7, 0, 0, 0, 6, 0, 0, 0, 4, 0, 0, 0, 5, 0, 0, 0, 3, 0, 0, 0, 2, 0, 0, 0, 0, 0, 0, 0, 1, 0, 0, 0, 6, 0, 0, 0, 2, 0, 0, 0, 4, 0, 0, 0, 5, 0, 0, 0, 7, 0, 0, 0, 3};
.const .align 4 .b8 ePerm[864] = {3, 0, 0, 0, 0, 0, 0, 0, 1, 0, 0, 0, 2, 0, 0, 0, 4, 0, 0, 0, 5, 0, 0, 0, 6, 0, 0, 0, 7, 0, 0, 0, 8, 0, 0, 0, 9, 0, 0, 0, 10, 0, 0, 0, 11, 0, 0, 0, 2, 0, 0, 0, 3, 0, 0, 0, 0, 0, 0, 0, 1, 0, 0, 0, 4, 0, 0, 0, 5, 0, 0, 0, 6, 0, 0, 0, 7, 0, 0, 0, 8, 0, 0, 0, 9, 0, 0, 0, 10, 0, 0, 0, 11, 0, 0, 0, 1, 0, 0, 0, 2, 0, 0, 0, 3, 0, 0, 0, 0, 0, 0, 0, 4, 0, 0, 0, 5, 0, 0, 0, 6, 0, 0, 0, 7, 0, 0, 0, 8, 0, 0, 0, 9, 0, 0, 0, 10, 0, 0, 0, 11, 0, 0, 0, 8, 0, 0, 0, 1, 0, 0, 0, 2, 0, 0, 0, 3, 0, 0, 0, 11, 0, 0, 0, 5, 0, 0, 0, 6, 0, 0, 0, 7, 0, 0, 0, 4, 0, 0, 0, 9, 0, 0, 0, 10, 0, 0, 0, 0, 0, 0, 0, 4, 0, 0, 0, 1, 0, 0, 0, 2, 0, 0, 0, 3, 0, 0, 0, 0, 0, 0, 0, 5, 0, 0, 0, 6, 0, 0, 0, 7, 0, 0, 0, 11, 0, 0, 0, 9, 0, 0, 0, 10, 0, 0, 0, 8, 0, 0, 0, 11, 0, 0, 0, 1, 0, 0, 0, 2, 0, 0, 0, 3, 0, 0, 0, 8, 0, 0, 0, 5, 0, 0, 0, 6, 0, 0, 0, 7, 0, 0, 0, 0, 0, 0, 0, 9, 0, 0, 0, 10, 0, 0, 0, 4, 0, 0, 0, 0, 0, 0, 0, 9, 0, 0, 0, 2, 0, 0, 0, 3, 0, 0, 0, 4, 0, 0, 0, 8, 0, 0, 0, 6, 0, 0, 0, 7, 0, 0, 0, 1, 0, 0, 0, 5, 0, 0, 0, 10, 0, 0, 0, 11, 0, 0, 0, 0, 0, 0, 0, 5, 0, 0, 0, 2, 0, 0, 0, 3, 0, 0, 0, 4, 0, 0, 0, 1, 0, 0, 0, 6, 0, 0, 0, 7, 0, 0, 0, 9, 0, 0, 0, 8, 0, 0, 0, 10, 0, 0, 0, 11, 0, 0, 0, 0, 0, 0, 0, 8, 0, 0, 0, 2, 0, 0, 0, 3, 0, 0, 0, 4, 0, 0, 0, 9, 0, 0, 0, 6, 0, 0, 0, 7, 0, 0, 0, 5, 0, 0, 0, 1, 0, 0, 0, 10, 0, 0, 0, 11, 0, 0, 0, 0, 0, 0, 0, 1, 0, 0, 0, 2, 0, 0, 0, 3, 0, 0, 0, 5, 0, 0, 0, 6, 0, 0, 0, 7, 0, 0, 0, 4, 0, 0, 0, 8, 0, 0, 0, 9, 0, 0, 0, 10, 0, 0, 0, 11, 0, 0, 0, 0, 0, 0, 0, 1, 0, 0, 0, 2, 0, 0, 0, 3, 0, 0, 0, 6, 0, 0, 0, 7, 0, 0, 0, 4, 0, 0, 0, 5, 0, 0, 0, 8, 0, 0, 0, 9, 0, 0, 0, 10, 0, 0, 0, 11, 0, 0, 0, 0, 0, 0, 0, 1, 0, 0, 0, 2, 0, 0, 0, 3, 0, 0, 0, 7, 0, 0, 0, 4, 0, 0, 0, 5, 0, 0, 0, 6, 0, 0, 0, 8, 0, 0, 0, 9, 0, 0, 0, 10, 0, 0, 0, 11, 0, 0, 0, 0, 0, 0, 0, 1, 0, 0, 0, 10, 0, 0, 0, 3, 0, 0, 0, 4, 0, 0, 0, 5, 0, 0, 0, 9, 0, 0, 0, 7, 0, 0, 0, 8, 0, 0, 0, 2, 0, 0, 0, 6, 0, 0, 0, 11, 0, 0, 0, 0, 0, 0, 0, 1, 0, 0, 0, 6, 0, 0, 0, 3, 0, 0, 0, 4, 0, 0, 0, 5, 0, 0, 0, 2, 0, 0, 0, 7, 0, 0, 0, 8, 0, 0, 0, 10, 0, 0, 0, 9, 0, 0, 0, 11, 0, 0, 0, 0, 0, 0, 0, 1, 0, 0, 0, 9, 0, 0, 0, 3, 0, 0, 0, 4, 0, 0, 0, 5, 0, 0, 0, 10, 0, 0, 0, 7, 0, 0, 0, 8, 0, 0, 0, 6, 0, 0, 0, 2, 0, 0, 0, 11, 0, 0, 0, 0, 0, 0, 0, 1, 0, 0, 0, 2, 0, 0, 0, 11, 0, 0, 0, 4, 0, 0, 0, 5, 0, 0, 0, 6, 0, 0, 0, 10, 0, 0, 0, 8, 0, 0, 0, 9, 0, 0, 0, 3, 0, 0, 0, 7, 0, 0, 0, 0, 0, 0, 0, 1, 0, 0, 0, 2, 0, 0, 0, 7, 0, 0, 0, 4, 0, 0, 0, 5, 0, 0, 0, 6, 0, 0, 0, 3, 0, 0, 0, 8, 0, 0, 0, 9, 0, 0, 0, 11, 0, 0, 0, 10, 0, 0, 0, 0, 0, 0, 0, 1, 0, 0, 0, 2, 0, 0, 0, 10, 0, 0, 0, 4, 0, 0, 0, 5, 0, 0, 0, 6, 0, 0, 0, 11, 0, 0, 0, 8, 0, 0, 0, 9, 0, 0, 0, 7, 0, 0, 0, 3};
.const .align 2 .u16 targetMSliceMask = 85;
.const .align 2 .u16 targetSSliceMask = 170;

.visible .entry _Z22bruteForceStage3KerneljttiPiS_(
	.param .u32 _Z22bruteForceStage3KerneljttiPiS__param_0,
	.param .u16 _Z22bruteForceStage3KerneljttiPiS__param_1,
	.param .u16 _Z22bruteForceStage3KerneljttiPiS__param_2,
	.param .u32 _Z22bruteForceStage3KerneljttiPiS__param_3,
	.param .u64 .ptr .align 1 _Z22bruteForceStage3KerneljttiPiS__param_4,
	.param .u64 .ptr .align 1 _Z22bruteForceStage3KerneljttiPiS__param_5
)
{
	.local .align 4 .b8 	__local_depot0[52];
	.reg .b64 	%SP;
	.reg .b64 	%SPL;
	.reg .pred 	%p<94>;
	.reg .b16 	%rs<107>;
	.reg .b32 	%r<224>;
	.reg .b64 	%rd<61>;

	mov.u64 	%SPL, __local_depot0;
	ld.param.u32 	%r218, [_Z22bruteForceStage3KerneljttiPiS__param_0];
	ld.param.u16 	%rs105, [_Z22bruteForceStage3KerneljttiPiS__param_1];
	ld.param.u16 	%rs106, [_Z22bruteForceStage3KerneljttiPiS__param_2];
	ld.param.u32 	%r40, [_Z22bruteForceStage3KerneljttiPiS__param_3];
	ld.param.u64 	%rd27, [_Z22bruteForceStage3KerneljttiPiS__param_4];
	ld.param.u64 	%rd25, [_Z22bruteForceStage3KerneljttiPiS__param_5];
	cvta.to.global.u64 	%rd1, %rd27;
	add.u64 	%rd2, %SPL, 0;
	mov.u32 	%r41, %ctaid.x;
	mov.u32 	%r42, %ntid.x;
	mov.u32 	%r43, %tid.x;
	mad.lo.s32 	%r44, %r41, %r42, %r43;
	cvt.u64.u32 	%rd56, %r44;
	setp.lt.s32 	%p9, %r40, 1;
	mov.b64 	%rd55, 1;
	@%p9 bra 	$L__BB0_7;
	and.b32  	%r1, %r40, 3;
	setp.lt.u32 	%p10, %r40, 4;
	mov.b64 	%rd55, 1;
	@%p10 bra 	$L__BB0_4;
	and.b32  	%r45, %r40, 2147483644;
	neg.s32 	%r213, %r45;
	mov.b64 	%rd55, 1;
$L__BB0_3:
	mul.lo.s64 	%rd55, %rd55, 38416;
	add.s32 	%r213, %r213, 4;
	setp.ne.s32 	%p11, %r213, 0;
	@%p11 bra 	$L__BB0_3;
$L__BB0_4:
	setp.eq.s32 	%p12, %r1, 0;
	@%p12 bra 	$L__BB0_7;
	neg.s32 	%r214, %r1;
$L__BB0_6:
	.pragma "nounroll";
	mul.lo.s64 	%rd55, %rd55, 14;
	add.s32 	%r214, %r214, 1;
	setp.ne.s32 	%p13, %r214, 0;
	@%p13 bra 	$L__BB0_6;
$L__BB0_7:
	setp.le.u64 	%p14, %rd55, %rd56;
	@%p14 bra 	$L__BB0_59;
	setp.lt.s32 	%p15, %r40, 1;
	@%p15 bra 	$L__BB0_12;
	mov.b32 	%r216, -1;
	mov.b32 	%r215, 0;
	mov.u64 	%rd33, allowedMoves;
	mov.u64 	%rd38, coPerm;
	mov.u64 	%rd41, ePerm;
$L__BB0_10:
	cvt.u32.u64 	%r48, %rd56;
	shr.u32 	%r49, %r48, 1;
	mul.hi.u32 	%r50, %r49, -1840700269;
	shr.u32 	%r51, %r50, 2;
	mul.lo.s32 	%r52, %r51, 14;
	sub.s32 	%r53, %r48, %r52;
	mul.wide.u32 	%rd32, %r53, 4;
	add.s64 	%rd34, %rd33, %rd32;
	ld.const.u32 	%r11, [%rd34];
	mul.hi.s32 	%r54, %r11, 1431655766;
	shr.u32 	%r55, %r54, 31;
	add.s32 	%r12, %r54, %r55;
	setp.eq.s32 	%p16, %r12, %r216;
	@%p16 bra 	$L__BB0_59;
	shr.u32 	%r57, %r48, 1;
	mul.hi.u32 	%r58, %r57, -1840700269;
	shr.u32 	%r59, %r58, 2;
	cvt.u64.u32 	%rd56, %r59;
	mul.wide.u32 	%rd35, %r215, 4;
	add.s64 	%rd36, %rd2, %rd35;
	st.local.u32 	[%rd36], %r11;
	mul.wide.s32 	%rd37, %r11, 32;
	add.s64 	%rd39, %rd38, %rd37;
	ld.const.u32 	%r60, [%rd39];
	mul.lo.s32 	%r61, %r60, 3;
	shr.u32 	%r62, %r218, %r61;
	and.b32  	%r63, %r62, 7;
	ld.const.u32 	%r64, [%rd39+4];
	mul.lo.s32 	%r65, %r64, 3;
	shr.u32 	%r66, %r218, %r65;
	shl.b32 	%r67, %r66, 3;
	and.b32  	%r68, %r67, 56;
	or.b32  	%r69, %r68, %r63;
	ld.const.u32 	%r70, [%rd39+8];
	mul.lo.s32 	%r71, %r70, 3;
	shr.u32 	%r72, %r218, %r71;
	shl.b32 	%r73, %r72, 6;
	and.b32  	%r74, %r73, 448;
	or.b32  	%r75, %r74, %r69;
	ld.const.u32 	%r76, [%rd39+12];
	mul.lo.s32 	%r77, %r76, 3;
	shr.u32 	%r78, %r218, %r77;
	shl.b32 	%r79, %r78, 9;
	and.b32  	%r80, %r79, 3584;
	or.b32  	%r81, %r80, %r75;
	ld.const.u32 	%r82, [%rd39+16];
	mul.lo.s32 	%r83, %r82, 3;
	shr.u32 	%r84, %r218, %r83;
	shl.b32 	%r85, %r84, 12;
	and.b32  	%r86, %r85, 28672;
	or.b32  	%r87, %r86, %r81;
	ld.const.u32 	%r88, [%rd39+20];
	mul.lo.s32 	%r89, %r88, 3;
	shr.u32 	%r90, %r218, %r89;
	shl.b32 	%r91, %r90, 15;
	and.b32  	%r92, %r91, 229376;
	or.b32  	%r93, %r92, %r87;
	ld.const.u32 	%r94, [%rd39+24];
	mul.lo.s32 	%r95, %r94, 3;
	shr.u32 	%r96, %r218, %r95;
	shl.b32 	%r97, %r96, 18;
	and.b32  	%r98, %r97, 1835008;
	or.b32  	%r99, %r98, %r93;
	ld.const.u32 	%r100, [%rd39+28];
	mul.lo.s32 	%r101, %r100, 3;
	shr.u32 	%r102, %r218, %r101;
	shl.b32 	%r103, %r102, 21;
	and.b32  	%r104, %r103, 14680064;
	or.b32  	%r218, %r104, %r99;
	cvt.u32.u16 	%r105, %rs105;
	mul.wide.s32 	%rd40, %r11, 48;
	add.s64 	%rd42, %rd41, %rd40;
	ld.const.u32 	%r106, [%rd42];
	shr.u32 	%r107, %r105, %r106;
	cvt.u16.u32 	%rs9, %r107;
	and.b16  	%rs10, %rs9, 1;
	ld.const.u32 	%r108, [%rd42+4];
	shr.u32 	%r109, %r105, %r108;
	cvt.u16.u32 	%rs11, %r109;
	shl.b16 	%rs12, %rs11, 1;
	and.b16  	%rs13, %rs12, 2;
	or.b16  	%rs14, %rs10, %rs13;
	ld.const.u32 	%r110, [%rd42+8];
	shr.u32 	%r111, %r105, %r110;
	cvt.u16.u32 	%rs15, %r111;
	shl.b16 	%rs16, %rs15, 2;
	and.b16  	%rs17, %rs16, 4;
	or.b16  	%rs18, %rs14, %rs17;
	ld.const.u32 	%r112, [%rd42+12];
	shr.u32 	%r113, %r105, %r112;
	cvt.u16.u32 	%rs19, %r113;
	shl.b16 	%rs20, %rs19, 3;
	and.b16  	%rs21, %rs20, 8;
	or.b16  	%rs22, %rs18, %rs21;
	ld.const.u32 	%r114, [%rd42+16];
	shr.u32 	%r115, %r105, %r114;
	cvt.u16.u32 	%rs23, %r115;
	shl.b16 	%rs24, %rs23, 4;
	and.b16  	%rs25, %rs24, 16;
	or.b16  	%rs26, %rs22, %rs25;
	ld.const.u32 	%r116, [%rd42+20];
	shr.u32 	%r117, %r105, %r116;
	cvt.u16.u32 	%rs27, %r117;
	shl.b16 	%rs28, %rs27, 5;
	and.b16  	%rs29, %rs28, 32;
	or.b16  	%rs30, %rs26, %rs29;
	ld.const.u32 	%r118, [%rd42+24];
	shr.u32 	%r119, %r105, %r118;
	cvt.u16.u32 	%rs31, %r119;
	shl.b16 	%rs32, %rs31, 6;
	and.b16  	%rs33, %rs32, 64;
	or.b16  	%rs34, %rs30, %rs33;
	ld.const.u32 	%r120, [%rd42+28];
	shr.u32 	%r121, %r105, %r120;
	cvt.u16.u32 	%rs35, %r121;
	shl.b16 	%rs36, %rs35, 7;
	and.b16  	%rs37, %rs36, 128;
	or.b16  	%rs38, %rs34, %rs37;
	ld.const.u32 	%r122, [%rd42+32];
	shr.u32 	%r123, %r105, %r122;
	cvt.u16.u32 	%rs39, %r123;
	shl.b16 	%rs40, %rs39, 8;
	and.b16  	%rs41, %rs40, 256;
	or.b16  	%rs42, %rs38, %rs41;
	ld.const.u32 	%r124, [%rd42+36];
	shr.u32 	%r125, %r105, %r124;
	cvt.u16.u32 	%rs43, %r125;
	shl.b16 	%rs44, %rs43, 9;
	and.b16  	%rs45, %rs44, 512;
	or.b16  	%rs46, %rs42, %rs45;
	ld.const.u32 	%r126, [%rd42+40];
	shr.u32 	%r127, %r105, %r126;
	cvt.u16.u32 	%rs47, %r127;
	shl.b16 	%rs48, %rs47, 10;
	and.b16  	%rs49, %rs48, 1024;
	or.b16  	%rs50, %rs46, %rs49;
	ld.const.u32 	%r128, [%rd42+44];
	shr.u32 	%r129, %r105, %r128;
	cvt.u16.u32 	%rs51, %r129;
	shl.b16 	%rs52, %rs51, 11;
	and.b16  	%rs53, %rs52, 2048;
	or.b16  	%rs105, %rs50, %rs53;
	cvt.u32.u16 	%r130, %rs106;
	shr.u32 	%r131, %r130, %r106;
	cvt.u16.u32 	%rs54, %r131;
	and.b16  	%rs55, %rs54, 1;
	shr.u32 	%r132, %r130, %r108;
	cvt.u16.u32 	%rs56, %r132;
	shl.b16 	%rs57, %rs56, 1;
	and.b16  	%rs58, %rs57, 2;
	or.b16  	%rs59, %rs55, %rs58;
	shr.u32 	%r133, %r130, %r110;
	cvt.u16.u32 	%rs60, %r133;
	shl.b16 	%rs61, %rs60, 2;
	and.b16  	%rs62, %rs61, 4;
	or.b16  	%rs63, %rs59, %rs62;
	shr.u32 	%r134, %r130, %r112;
	cvt.u16.u32 	%rs64, %r134;
	shl.b16 	%rs65, %rs64, 3;
	and.b16  	%rs66, %rs65, 8;
	or.b16  	%rs67, %rs63, %rs66;
	shr.u32 	%r135, %r130, %r114;
	cvt.u16.u32 	%rs68, %r135;
	shl.b16 	%rs69, %rs68, 4;
	and.b16  	%rs70, %rs69, 16;
	or.b16  	%rs71, %rs67, %rs70;
	shr.u32 	%r136, %r130, %r116;
	cvt.u16.u32 	%rs72, %r136;
	shl.b16 	%rs73, %rs72, 5;
	and.b16  	%rs74, %rs73, 32;
	or.b16  	%rs75, %rs71, %rs74;
	shr.u32 	%r137, %r130, %r118;
	cvt.u16.u32 	%rs76, %r137;
	shl.b16 	%rs77, %rs76, 6;
	and.b16  	%rs78, %rs77, 64;
	or.b16  	%rs79, %rs75, %rs78;
	shr.u32 	%r138, %r130, %r120;
	cvt.u16.u32 	%rs80, %r138;
	shl.b16 	%rs81, %rs80, 7;
	and.b16  	%rs82, %rs81, 128;
	or.b16  	%rs83, %rs79, %rs82;
	shr.u32 	%r139, %r130, %r122;
	cvt.u16.u32 	%rs84, %r139;
	shl.b16 	%rs85, %rs84, 8;
	and.b16  	%rs86, %rs85, 256;
	or.b16  	%rs87, %rs83, %rs86;
	shr.u32 	%r140, %r130, %r124;
	cvt.u16.u32 	%rs88, %r140;
	shl.b16 	%rs89, %rs88, 9;
	and.b16  	%rs90, %rs89, 512;
	or.b16  	%rs91, %rs87, %rs90;
	shr.u32 	%r141, %r130, %r126;
	cvt.u16.u32 	%rs92, %r141;
	shl.b16 	%rs93, %rs92, 10;
	and.b16  	%rs94, %rs93, 1024;
	or.b16  	%rs95, %rs91, %rs94;
	shr.u32 	%r142, %r130, %r128;
	cvt.u16.u32 	%rs96, %r142;
	shl.b16 	%rs97, %rs96, 11;
	and.b16  	%rs98, %rs97, 2048;
	or.b16  	%rs106, %rs95, %rs98;
	add.s32 	%r215, %r215, 1;
	setp.ne.s32 	%p17, %r215, %r40;
	mov.u32 	%r216, %r12;
	@%p17 bra 	$L__BB0_10;
$L__BB0_12:
	ld.const.u16 	%rs99, [targetMSliceMask];
	and.b16  	%rs100, %rs99, %rs105;
	setp.ne.s16 	%p18, %rs100, %rs99;
	@%p18 bra 	$L__BB0_59;
	ld.const.u16 	%rs101, [targetSSliceMask];
	and.b16  	%rs102, %rs101, %rs106;
	setp.eq.s16 	%p19, %rs102, %rs101;
	@%p19 bra 	$L__BB0_14;
	bra.uni 	$L__BB0_59;
$L__BB0_14:
	and.b32  	%r143, %r218, 7;
	mov.pred 	%p93, -1;
	setp.gt.u32 	%p21, %r143, 4;
	@%p21 bra 	$L__BB0_16;
	mov.b32 	%r144, 1;
	shl.b32 	%r145, %r144, %r143;
	and.b32  	%r146, %r145, 25;
	setp.ne.s32 	%p22, %r146, 0;
	@%p22 bra 	$L__BB0_17;
$L__BB0_16:
	mov.pred 	%p93, 0;
$L__BB0_17:
	setp.eq.s32 	%p24, %r143, 7;
	or.pred  	%p25, %p93, %p24;
	@%p25 bra 	$L__BB0_18;
	bra.uni 	$L__BB0_59;
$L__BB0_18:
	shr.u32 	%r148, %r218, 3;
	and.b32  	%r147, %r148, 7;
	mov.pred 	%p86, 0;
	setp.gt.u32 	%p27, %r147, 4;
	@%p27 bra 	$L__BB0_20;
	mov.b32 	%r149, 1;
	shl.b32 	%r150, %r149, %r147;
	and.b32  	%r151, %r150, 25;
	setp.ne.s32 	%p28, %r151, 0;
	@%p28 bra 	$L__BB0_21;
$L__BB0_20:
	mov.pred 	%p86, -1;
$L__BB0_21:
	setp.eq.s32 	%p30, %r147, 7;
	not.pred 	%p31, %p86;
	or.pred  	%p32, %p31, %p30;
	@%p32 bra 	$L__BB0_59;
	shr.u32 	%r153, %r218, 6;
	and.b32  	%r152, %r153, 7;
	mov.pred 	%p87, 0;
	setp.gt.u32 	%p34, %r152, 4;
	@%p34 bra 	$L__BB0_24;
	mov.b32 	%r154, 1;
	shl.b32 	%r155, %r154, %r152;
	and.b32  	%r156, %r155, 25;
	setp.ne.s32 	%p35, %r156, 0;
	@%p35 bra 	$L__BB0_25;
$L__BB0_24:
	mov.pred 	%p87, -1;
$L__BB0_25:
	setp.eq.s32 	%p37, %r152, 7;
	not.pred 	%p38, %p87;
	or.pred  	%p39, %p38, %p37;
	@%p39 bra 	$L__BB0_59;
	shr.u32 	%r158, %r218, 9;
	and.b32  	%r157, %r158, 7;
	mov.pred 	%p88, -1;
	setp.gt.u32 	%p41, %r157, 4;
	@%p41 bra 	$L__BB0_28;
	mov.b32 	%r159, 1;
	shl.b32 	%r160, %r159, %r157;
	and.b32  	%r161, %r160, 25;
	setp.ne.s32 	%p42, %r161, 0;
	@%p42 bra 	$L__BB0_29;
$L__BB0_28:
	mov.pred 	%p88, 0;
$L__BB0_29:
	setp.ne.s32 	%p44, %r157, 7;
	not.pred 	%p45, %p88;
	and.pred  	%p46, %p45, %p44;
	@%p46 bra 	$L__BB0_59;
	shr.u32 	%r163, %r218, 12;
	and.b32  	%r162, %r163, 7;
	mov.pred 	%p89, -1;
	setp.gt.u32 	%p48, %r162, 4;
	@%p48 bra 	$L__BB0_32;
	mov.b32 	%r164, 1;
	shl.b32 	%r165, %r164, %r162;
	and.b32  	%r166, %r165, 25;
	setp.ne.s32 	%p49, %r166, 0;
	@%p49 bra 	$L__BB0_33;
$L__BB0_32:
	mov.pred 	%p89, 0;
$L__BB0_33:
	setp.ne.s32 	%p51, %r162, 7;
	not.pred 	%p52, %p89;
	and.pred  	%p53, %p52, %p51;
	@%p53 bra 	$L__BB0_59;
	shr.u32 	%r168, %r218, 15;
	and.b32  	%r167, %r168, 7;
	mov.pred 	%p90, 0;
	setp.gt.u32 	%p55, %r167, 4;
	@%p55 bra 	$L__BB0_36;
	mov.b32 	%r169, 1;
	shl.b32 	%r170, %r169, %r167;
	and.b32  	%r171, %r170, 25;
	setp.ne.s32 	%p56, %r171, 0;
	@%p56 bra 	$L__BB0_37;
$L__BB0_36:
	mov.pred 	%p90, -1;
$L__BB0_37:
	setp.eq.s32 	%p58, %r167, 7;
	not.pred 	%p59, %p90;
	or.pred  	%p60, %p59, %p58;
	@%p60 bra 	$L__BB0_59;
	shr.u32 	%r173, %r218, 18;
	and.b32  	%r172, %r173, 7;
	mov.pred 	%p91, 0;
	setp.gt.u32 	%p62, %r172, 4;
	@%p62 bra 	$L__BB0_40;
	mov.b32 	%r174, 1;
	shl.b32 	%r175, %r174, %r172;
	and.b32  	%r176, %r175, 25;
	setp.ne.s32 	%p63, %r176, 0;
	@%p63 bra 	$L__BB0_41;
$L__BB0_40:
	mov.pred 	%p91, -1;
$L__BB0_41:
	setp.eq.s32 	%p65, %r172, 7;
	not.pred 	%p66, %p91;
	or.pred  	%p67, %p66, %p65;
	@%p67 bra 	$L__BB0_59;
	shr.u32 	%r178, %r218, 21;
	and.b32  	%r177, %r178, 7;
	mov.pred 	%p92, -1;
	setp.gt.u32 	%p69, %r177, 4;
	@%p69 bra 	$L__BB0_44;
	mov.b32 	%r179, 1;
	shl.b32 	%r180, %r179, %r177;
	and.b32  	%r181, %r180, 25;
	setp.ne.s32 	%p70, %r181, 0;
	@%p70 bra 	$L__BB0_45;
$L__BB0_44:
	mov.pred 	%p92, 0;
$L__BB0_45:
	setp.ne.s32 	%p72, %r177, 7;
	not.pred 	%p73, %p92;
	and.pred  	%p74, %p73, %p72;
	@%p74 bra 	$L__BB0_59;
	setp.gt.s32 	%p75, %r40, 0;
	cvta.to.global.u64 	%rd43, %rd25;
	atom.global.exch.b32 	%r182, [%rd43], 1;
	setp.eq.s32 	%p76, %r182, 0;
	and.pred  	%p77, %p76, %p75;
	@%p77 bra 	$L__BB0_47;
	bra.uni 	$L__BB0_59;
$L__BB0_47:
	and.b32  	%r24, %r40, 15;
	setp.lt.u32 	%p78, %r40, 16;
	mov.b32 	%r221, 0;
	@%p78 bra 	$L__BB0_50;
	and.b32  	%r221, %r40, 2147483632;
	neg.s32 	%r219, %r221;
	add.s64 	%rd58, %rd2, 32;
	add.s64 	%rd57, %rd1, 32;
$L__BB0_49:
	.pragma "nounroll";
	ld.local.u32 	%r184, [%rd58+-32];
	st.global.u32 	[%rd57+-32], %r184;
	ld.local.u32 	%r185, [%rd58+-28];
	st.global.u32 	[%rd57+-28], %r185;
	ld.local.u32 	%r186, [%rd58+-24];
	st.global.u32 	[%rd57+-24], %r186;
	ld.local.u32 	%r187, [%rd58+-20];
	st.global.u32 	[%rd57+-20], %r187;
	ld.local.u32 	%r188, [%rd58+-16];
	st.global.u32 	[%rd57+-16], %r188;
	ld.local.u32 	%r189, [%rd58+-12];
	st.global.u32 	[%rd57+-12], %r189;
	ld.local.u32 	%r190, [%rd58+-8];
	st.global.u32 	[%rd57+-8], %r190;
	ld.local.u32 	%r191, [%rd58+-4];
	st.global.u32 	[%rd57+-4], %r191;
	ld.local.u32 	%r192, [%rd58];
	st.global.u32 	[%rd57], %r192;
	ld.local.u32 	%r193, [%rd58+4];
	st.global.u32 	[%rd57+4], %r193;
	ld.local.u32 	%r194, [%rd58+8];
	st.global.u32 	[%rd57+8], %r194;
	ld.local.u32 	%r195, [%rd58+12];
	st.global.u32 	[%rd57+12], %r195;
	ld.local.u32 	%r196, [%rd58+16];
	st.global.u32 	[%rd57+16], %r196;
	ld.local.u32 	%r197, [%rd58+20];
	st.global.u32 	[%rd57+20], %r197;
	ld.local.u32 	%r198, [%rd58+24];
	st.global.u32 	[%rd57+24], %r198;
	ld.local.u32 	%r199, [%rd58+28];
	st.global.u32 	[%rd57+28], %r199;
	add.s32 	%r219, %r219, 16;
	add.s64 	%rd58, %rd58, 64;
	add.s64 	%rd57, %rd57, 64;
	setp.ne.s32 	%p79, %r219, 0;
	@%p79 bra 	$L__BB0_49;
$L__BB0_50:
	setp.eq.s32 	%p80, %r24, 0;
	@%p80 bra 	$L__BB0_59;
	and.b32  	%r30, %r40, 7;
	setp.lt.u32 	%p81, %r24, 8;
	@%p81 bra 	$L__BB0_53;
	mul.wide.u32 	%rd44, %r221, 4;
	add.s64 	%rd45, %rd2, %rd44;
	ld.local.u32 	%r200, [%rd45];
	add.s64 	%rd46, %rd1, %rd44;
	st.global.u32 	[%rd46], %r200;
	ld.local.u32 	%r201, [%rd45+4];
	st.global.u32 	[%rd46+4], %r201;
	ld.local.u32 	%r202, [%rd45+8];
	st.global.u32 	[%rd46+8], %r202;
	ld.local.u32 	%r203, [%rd45+12];
	st.global.u32 	[%rd46+12], %r203;
	ld.local.u32 	%r204, [%rd45+16];
	st.global.u32 	[%rd46+16], %r204;
	ld.local.u32 	%r205, [%rd45+20];
	st.global.u32 	[%rd46+20], %r205;
	ld.local.u32 	%r206, [%rd45+24];
	st.global.u32 	[%rd46+24], %r206;
	ld.local.u32 	%r207, [%rd45+28];
	st.global.u32 	[%rd46+28], %r207;
	add.s32 	%r221, %r221, 8;
$L__BB0_53:
	setp.eq.s32 	%p82, %r30, 0;
	@%p82 bra 	$L__BB0_59;
	and.b32  	%r33, %r40, 3;
	setp.lt.u32 	%p83, %r30, 4;
	@%p83 bra 	$L__BB0_56;
	mul.wide.u32 	%rd47, %r221, 4;
	add.s64 	%rd48, %rd2, %rd47;
	ld.local.u32 	%r208, [%rd48];
	add.s64 	%rd49, %rd1, %rd47;
	st.global.u32 	[%rd49], %r208;
	ld.local.u32 	%r209, [%rd48+4];
	st.global.u32 	[%rd49+4], %r209;
	ld.local.u32 	%r210, [%rd48+8];
	st.global.u32 	[%rd49+8], %r210;
	ld.local.u32 	%r211, [%rd48+12];
	st.global.u32 	[%rd49+12], %r211;
	add.s32 	%r221, %r221, 4;
$L__BB0_56:
	setp.eq.s32 	%p84, %r33, 0;
	@%p84 bra 	$L__BB0_59;
	mul.wide.u32 	%rd50, %r221, 4;
	add.s64 	%rd60, %rd1, %rd50;
	add.s64 	%rd59, %rd2, %rd50;
	neg.s32 	%r223, %r33;
$L__BB0_58:
	.pragma "nounroll";
	ld.local.u32 	%r212, [%rd59];
	st.global.u32 	[%rd60], %r212;
	add.s64 	%rd60, %rd60, 4;
	add.s64 	%rd59, %rd59, 4;
	add.s32 	%r223, %r223, 1;
	setp.ne.s32 	%p85, %r223, 0;
	@%p85 bra 	$L__BB0_58;
$L__BB0_59:
	ret;

}


// ===== COMPILED SASS (sm_100) =====

	.target	sm_100

	.elftype	@"ET_EXEC"


//--------------------- .note.nv.tkinfo           --------------------------
	.section	.note.nv.tkinfo,"",@"SHT_NOTE"
	.sectionflags	@"SHF_NOTE_NV_TKINFO"
	.tkinfo
        /*0018*/ 	.word	0x00000002
        /*0030*/ 	.string	""
        /*0030*/ 	.string	"ptxas"
        /*0030*/ 	.string	"Cuda compilation tools, release 13.0, V13.0.88"
        /*0030*/ 	.string	"Build cuda_13.0.r13.0/compiler.36424714_0"
        /*0030*/ 	.string	"-arch sm_100 -m 64 "



//--------------------- .note.nv.cuinfo           --------------------------
	.section	.note.nv.cuinfo,"",@"SHT_NOTE"
	.sectionflags	@"SHF_NOTE_NV_CUINFO"
        /*0018*/ 	.short	0x0002
        /*001a*/ 	.short	0x0064
        /*001c*/ 	.short	0x0082
	.zero		2


//--------------------- .nv.info                  --------------------------
	.section	.nv.info,"",@"SHT_CUDA_INFO"
	.align	4


	//----- nvinfo : EIATTR_REGCOUNT
	.align		4
        /*0000*/ 	.byte	0x04, 0x2f
        /*0002*/ 	.short	(.L_6 - .L_5)
	.align		4
.L_5:
        /*0004*/ 	.word	index@(_Z22bruteForceStage3KerneljttiPiS_)
        /*0008*/ 	.word	0x0000001b


	//----- nvinfo : EIATTR_FRAME_SIZE
	.align		4
.L_6:
        /*000c*/ 	.byte	0x04, 0x11
        /*000e*/ 	.short	(.L_8 - .L_7)
	.align		4
.L_7:
        /*0010*/ 	.word	index@(_Z22bruteForceStage3KerneljttiPiS_)
        /*0014*/ 	.word	0x00000038


	//----- nvinfo : EIATTR_MIN_STACK_SIZE
	.align		4
.L_8:
        /*0018*/ 	.byte	0x04, 0x12
        /*001a*/ 	.short	(.L_10 - .L_9)
	.align		4
.L_9:
        /*001c*/ 	.word	index@(_Z22bruteForceStage3KerneljttiPiS_)
        /*0020*/ 	.word	0x00000038
.L_10:


//--------------------- .nv.compat                --------------------------
	.section	.nv.compat,"",@"SHT_CUDA_COMPAT_INFO"
	.align	4
        /*0000*/ 	.byte	0x02, 0x09, 0x00, 0x00, 0x02, 0x02, 0x01, 0x00, 0x02, 0x05, 0x05, 0x00, 0x03, 0x07, 0x01, 0x01
        /*0010*/ 	.byte	0x02, 0x03, 0x00, 0x00, 0x02, 0x06, 0x01, 0x00, 0x04, 0x0b, 0x08, 0x00, 0x09, 0x00, 0x00, 0x00
        /*0020*/ 	.byte	0x00, 0x00, 0x00, 0x00


//--------------------- .nv.info._Z22bruteForceStage3KerneljttiPiS_ --------------------------
	.section	.nv.info._Z22bruteForceStage3KerneljttiPiS_,"",@"SHT_CUDA_INFO"
	.sectionflags	@""
	.align	4


	//----- nvinfo : EIATTR_CUDA_API_VERSION
	.align		4
        /*0000*/ 	.byte	0x04, 0x37
        /*0002*/ 	.short	(.L_12 - .L_11)
.L_11:
        /*0004*/ 	.word	0x00000082


	//----- nvinfo : EIATTR_KPARAM_INFO
	.align		4
.L_12:
        /*0008*/ 	.byte	0x04, 0x17
        /*000a*/ 	.short	(.L_14 - .L_13)
.L_13:
        /*000c*/ 	.word	0x00000000
        /*0010*/ 	.short	0x0005
        /*0012*/ 	.short	0x0018
        /*0014*/ 	.byte	0x00, 0xf5, 0x21, 0x00


	//----- nvinfo : EIATTR_KPARAM_INFO
	.align		4
.L_14:
        /*0018*/ 	.byte	0x04, 0x17
        /*001a*/ 	.short	(.L_16 - .L_15)
.L_15:
        /*001c*/ 	.word	0x00000000
        /*0020*/ 	.short	0x0004
        /*0022*/ 	.short	0x0010
        /*0024*/ 	.byte	0x00, 0xf5, 0x21, 0x00


	//----- nvinfo : EIATTR_KPARAM_INFO
	.align		4
.L_16:
        /*0028*/ 	.byte	0x04, 0x17
        /*002a*/ 	.short	(.L_18 - .L_17)
.L_17:
        /*002c*/ 	.word	0x00000000
        /*0030*/ 	.short	0x0003
        /*0032*/ 	.short	0x0008
        /*0034*/ 	.byte	0x00, 0xf0, 0x11, 0x00


	//----- nvinfo : EIATTR_KPARAM_INFO
	.align		4
.L_18:
        /*0038*/ 	.byte	0x04, 0x17
        /*003a*/ 	.short	(.L_20 - .L_19)
.L_19:
        /*003c*/ 	.word	0x00000000
        /*0040*/ 	.short	0x0002
        /*0042*/ 	.short	0x0006
        /*0044*/ 	.byte	0x00, 0xf0, 0x09, 0x00


	//----- nvinfo : EIATTR_KPARAM_INFO
	.align		4
.L_20:
        /*0048*/ 	.byte	0x04, 0x17
        /*004a*/ 	.short	(.L_22 - .L_21)
.L_21:
        /*004c*/ 	.word	0x00000000
        /*0050*/ 	.short	0x0001
        /*0052*/ 	.short	0x0004
        /*0054*/ 	.byte	0x00, 0xf0, 0x09, 0x00


	//----- nvinfo : EIATTR_KPARAM_INFO
	.align		4
.L_22:
        /*0058*/ 	.byte	0x04, 0x17
        /*005a*/ 	.short	(.L_24 - .L_23)
.L_23:
        /*005c*/ 	.word	0x00000000
        /*0060*/ 	.short	0x0000
        /*0062*/ 	.short	0x0000
        /*0064*/ 	.byte	0x00, 0xf0, 0x11, 0x00


	//----- nvinfo : EIATTR_SPARSE_MMA_MASK
	.align		4
.L_24:
        /*0068*/ 	.byte	0x03, 0x50
        /*006a*/ 	.short	0x0000


	//----- nvinfo : EIATTR_MAXREG_COUNT
	.align		4
        /*006c*/ 	.byte	0x03, 0x1b
        /*006e*/ 	.short	0x00ff


	//----- nvinfo : EIATTR_MERCURY_ISA_VERSION
	.align		4
        /*0070*/ 	.byte	0x03, 0x5f
        /*0072*/ 	.short	0x0101


	//----- nvinfo : EIATTR_VRC_CTA_INIT_COUNT
	.align		4
        /*0074*/ 	.byte	0x02, 0x4a
	.zero		1
	.zero		1


	//----- nvinfo : EIATTR_EXIT_INSTR_OFFSETS
	.align		4
        /*0078*/ 	.byte	0x04, 0x1c
        /*007a*/ 	.short	(.L_26 - .L_25)


	//   ....[0]....
.L_25:
        /*007c*/ 	.word	0x000004c0


	//   ....[1]....
        /*0080*/ 	.word	0x000005a0


	//   ....[2]....
        /*0084*/ 	.word	0x00000e00


	//   ....[3]....
        /*0088*/ 	.word	0x00000e60


	//   ....[4]....
        /*008c*/ 	.word	0x00000ed0


	//   ....[5]....
        /*0090*/ 	.word	0x00000f40


	//   ....[6]....
        /*0094*/ 	.word	0x00000fb0


	//   ....[7]....
        /*0098*/ 	.word	0x00001020


	//   ....[8]....
        /*009c*/ 	.word	0x00001090


	//   ....[9]....
        /*00a0*/ 	.word	0x00001100


	//   ....[10]....
        /*00a4*/ 	.word	0x00001170


	//   ....[11]....
        /*00a8*/ 	.word	0x000011f0


	//   ....[12]....
        /*00ac*/ 	.word	0x00001240


	//   ....[13]....
        /*00b0*/ 	.word	0x00001530


	//   ....[14]....
        /*00b4*/ 	.word	0x00001680


	//   ....[15]....
        /*00b8*/ 	.word	0x00001770


	//   ....[16]....
        /*00bc*/ 	.word	0x00001840


	//----- nvinfo : EIATTR_CBANK_PARAM_SIZE
	.align		4
.L_26:
        /*00c0*/ 	.byte	0x03, 0x19
        /*00c2*/ 	.short	0x0020


	//----- nvinfo : EIATTR_PARAM_CBANK
	.align		4
        /*00c4*/ 	.byte	0x04, 0x0a
        /*00c6*/ 	.short	(.L_28 - .L_27)
	.align		4
.L_27:
        /*00c8*/ 	.word	index@(.nv.constant0._Z22bruteForceStage3KerneljttiPiS_)
        /*00cc*/ 	.short	0x0380
        /*00ce*/ 	.short	0x0020


	//----- nvinfo : EIATTR_SW_WAR
	.align		4
.L_28:
        /*00d0*/ 	.byte	0x04, 0x36
        /*00d2*/ 	.short	(.L_30 - .L_29)
.L_29:
        /*00d4*/ 	.word	0x00000008
.L_30:


//--------------------- .nv.callgraph             --------------------------
	.section	.nv.callgraph,"",@"SHT_CUDA_CALLGRAPH"
	.align	4
	.sectionentsize	8
	.align		4
        /*0000*/ 	.word	0x00000000
	.align		4
        /*0004*/ 	.word	0xffffffff
	.align		4
        /*0008*/ 	.word	0x00000000
	.align		4
        /*000c*/ 	.word	0xfffffffe
	.align		4
        /*0010*/ 	.word	0x00000000
	.align		4
        /*0014*/ 	.word	0xfffffffd
	.align		4
        /*0018*/ 	.word	0x00000000
	.align		4
        /*001c*/ 	.word	0xfffffffc


//--------------------- .nv.constant3             --------------------------
	.section	.nv.constant3,"a",@progbits
	.align	4
.nv.constant3:
	.type		allowedMoves,@object
	.size		allowedMoves,(coPerm - allowedMoves)
allowedMoves:
        /*0000*/ 	.byte	0x00, 0x00, 0x00, 0x00, 0x01, 0x00, 0x00, 0x00, 0x02, 0x00, 0x00, 0x00, 0x03, 0x00, 0x00, 0x00
        /*0010*/ 	.byte	0x04, 0x00, 0x00, 0x00, 0x05, 0x00, 0x00, 0x00, 0x09, 0x00, 0x00, 0x00, 0x0a, 0x00, 0x00, 0x00
        /*0020*/ 	.byte	0x0b, 0x00, 0x00, 0x00, 0x0c, 0x00, 0x00, 0x00, 0x0d, 0x00, 0x00, 0x00, 0x0e, 0x00, 0x00, 0x00
        /*0030*/ 	.byte	0x07, 0x00, 0x00, 0x00, 0x10, 0x00, 0x00, 0x00
	.type		coPerm,@object
	.size		coPerm,(ePerm - coPerm)
coPerm:
        /*0038*/ 	.byte	0x03, 0x00, 0x00, 0x00, 0x00, 0x00, 0x00, 0x00, 0x01, 0x00, 0x00, 0x00, 0x02, 0x00, 0x00, 0x00
        /* <DEDUP_REMOVED lines=35> */
	.type		ePerm,@object
	.size		ePerm,(targetMSliceMask - ePerm)
ePerm:
        /* <DEDUP_REMOVED lines=54> */
	.type		targetMSliceMask,@object
	.size		targetMSliceMask,(targetSSliceMask - targetMSliceMask)
targetMSliceMask:
        /*05d8*/ 	.byte	0x55, 0x00
	.type		targetSSliceMask,@object
	.size		targetSSliceMask,(.L_4 - targetSSliceMask)
targetSSliceMask:
        /*05da*/ 	.byte	0xaa, 0x00
.L_4:


//--------------------- .text._Z22bruteForceStage3KerneljttiPiS_ --------------------------
	.section	.text._Z22bruteForceStage3KerneljttiPiS_,"ax",@progbits
	.align	128
        .global         _Z22bruteForceStage3KerneljttiPiS_
        .type           _Z22bruteForceStage3KerneljttiPiS_,@function
        .size           _Z22bruteForceStage3KerneljttiPiS_,(.L_x_15 - _Z22bruteForceStage3KerneljttiPiS_)
        .other          _Z22bruteForceStage3KerneljttiPiS_,@"STO_CUDA_ENTRY STV_DEFAULT"
_Z22bruteForceStage3KerneljttiPiS_:
.text._Z22bruteForceStage3KerneljttiPiS_:
[----:B------:R-:W0:Y:S01]  /*0000*/  LDC R1, c[0x0][0x37c] ;  /* 0x0000df00ff017b82 */ /* 0x000e220000000800 */
[----:B------:R-:W1:Y:S01]  /*0010*/  S2R R3, SR_TID.X ;  /* 0x0000000000037919 */ /* 0x000e620000002100 */
[----:B------:R-:W2:Y:S06]  /*0020*/  LDCU UR10, c[0x0][0x388] ;  /* 0x00007100ff0a77ac */ /* 0x000eac0008000800 */
[----:B------:R-:W1:Y:S01]  /*0030*/  S2UR UR4, SR_CTAID.X ;  /* 0x00000000000479c3 */ /* 0x000e620000002500 */
[----:B0-----:R-:W-:Y:S01]  /*0040*/  VIADD R1, R1, 0xffffffc8 ;  /* 0xffffffc801017836 */ /* 0x001fe20000000000 */
[----:B------:R-:W0:Y:S01]  /*0050*/  LDCU UR5, c[0x0][0x380] ;  /* 0x00007000ff0577ac */ /* 0x000e220008000800 */
[----:B------:R-:W3:Y:S05]  /*0060*/  LDCU.U16 UR6, c[0x0][0x384] ;  /* 0x00007080ff0677ac */ /* 0x000eea0008000400 */
[----:B------:R-:W1:Y:S01]  /*0070*/  LDC R2, c[0x0][0x360] ;  /* 0x0000d800ff027b82 */ /* 0x000e620000000800 */
[----:B------:R-:W4:Y:S01]  /*0080*/  LDCU.U16 UR7, c[0x0][0x386] ;  /* 0x000070c0ff0777ac */ /* 0x000f220008000400 */
[----:B------:R-:W-:Y:S01]  /*0090*/  UMOV UR9, 0x1 ;  /* 0x0000000100097882 */ /* 0x000fe20000000000 */
[----:B--2---:R-:W-:Y:S01]  /*00a0*/  UISETP.GE.AND UP1, UPT, UR10, 0x1, UPT ;  /* 0x000000010a00788c */ /* 0x004fe2000bf26270 */
[----:B0-----:R-:W-:-:S02]  /*00b0*/  IMAD.U32 R15, RZ, RZ, UR5 ;  /* 0x00000005ff0f7e24 */ /* 0x001fc4000f8e00ff */
[----:B---3--:R-:W-:Y:S02]  /*00c0*/  IMAD.U32 R17, RZ, RZ, UR6 ;  /* 0x00000006ff117e24 */ /* 0x008fe4000f8e00ff */
[----:B----4-:R-:W-:Y:S02]  /*00d0*/  IMAD.U32 R16, RZ, RZ, UR7 ;  /* 0x00000007ff107e24 */ /* 0x010fe4000f8e00ff */
[----:B-1----:R-:W-:Y:S01]  /*00e0*/  IMAD R2, R2, UR4, R3 ;  /* 0x0000000402027c24 */ /* 0x002fe2000f8e0203 */
[----:B------:R-:W-:Y:S01]  /*00f0*/  UMOV UR4, URZ ;  /* 0x000000ff00047c82 */ /* 0x000fe20008000000 */
[----:B------:R-:W-:Y:S01]  /*0100*/  IMAD.MOV.U32 R3, RZ, RZ, RZ ;  /* 0x000000ffff037224 */ /* 0x000fe200078e00ff */
[----:B------:R-:W-:Y:S06]  /*0110*/  BRA.U !UP1, `(.L_x_0) ;  /* 0x0000000109dc7547 */ /* 0x000fec000b800000 */
[----:B------:R-:W-:Y:S02]  /*0120*/  UISETP.GE.U32.AND UP0, UPT, UR10, 0x4, UPT ;  /* 0x000000040a00788c */ /* 0x000fe4000bf06070 */
[----:B------:R-:W-:Y:S01]  /*0130*/  ULOP3.LUT UR5, UR10, 0x3, URZ, 0xc0, !UPT ;  /* 0x000000030a057892 */ /* 0x000fe2000f8ec0ff */
[----:B------:R-:W-:Y:S01]  /*0140*/  UMOV UR9, 0x1 ;  /* 0x0000000100097882 */ /* 0x000fe20000000000 */
[----:B------:R-:W-:-:S05]  /*0150*/  UMOV UR4, URZ ;  /* 0x000000ff00047c82 */ /* 0x000fca0008000000 */
[----:B------:R-:W-:Y:S05]  /*0160*/  BRA.U !UP0, `(.L_x_1) ;  /* 0x0000000108a07547 */ /* 0x000fea000b800000 */
[----:B------:R-:W-:Y:S01]  /*0170*/  ULOP3.LUT UR4, UR10, 0x7ffffffc, URZ, 0xc0, !UPT ;  /* 0x7ffffffc0a047892 */ /* 0x000fe2000f8ec0ff */
[----:B------:R-:W-:-:S03]  /*0180*/  UMOV UR9, 0x1 ;  /* 0x0000000100097882 */ /* 0x000fc60000000000 */
[----:B------:R-:W-:-:S03]  /*0190*/  UIADD3 UR8, UPT, UPT, -UR4, URZ, URZ ;  /* 0x000000ff04087290 */ /* 0x000fc6000fffe1ff */
[----:B------:R-:W-:Y:S01]  /*01a0*/  UMOV UR4, URZ ;  /* 0x000000ff00047c82 */ /* 0x000fe20008000000 */
[----:B------:R-:W-:-:S09]  /*01b0*/  UISETP.GE.AND UP0, UPT, UR8, URZ, UPT ;  /* 0x000000ff0800728c */ /* 0x000fd2000bf06270 */
[----:B------:R-:W-:Y:S05]  /*01c0*/  BRA.U UP0, `(.L_x_2) ;  /* 0x00000001006c7547 */ /* 0x000fea000b800000 */
[----:B------:R-:W-:Y:S02]  /*01d0*/  UIADD3 UR6, UPT, UPT, -UR8, URZ, URZ ;  /* 0x000000ff08067290 */ /* 0x000fe4000fffe1ff */
[----:B------:R-:W-:Y:S02]  /*01e0*/  UPLOP3.LUT UP0, UPT, UPT, UPT, UPT, 0x80, 0x8 ;  /* 0x000000000008789c */ /* 0x000fe40003f0f070 */
[----:B------:R-:W-:-:S09]  /*01f0*/  UISETP.GT.AND UP2, UPT, UR6, 0xc, UPT ;  /* 0x0000000c0600788c */ /* 0x000fd2000bf44270 */
[----:B------:R-:W-:Y:S05]  /*0200*/  BRA.U !UP2, `(.L_x_3) ;  /* 0x000000010a247547 */ /* 0x000fea000b800000 */
[----:B------:R-:W-:-:S11]  /*0210*/  UPLOP3.LUT UP0, UPT, UPT, UPT, UPT, 0x40, 0x4 ;  /* 0x000000000004789c */ /* 0x000fd60003f0e870 */
.L_x_4:
[----:B------:R-:W-:Y:S02]  /*0220*/  UIADD3 UR8, UPT, UPT, UR8, 0x10, URZ ;  /* 0x0000001008087890 */ /* 0x000fe4000fffe0ff */
[----:B------:R-:W-:Y:S02]  /*0230*/  UIMAD UR4, UR4, 0x7d810000, URZ ;  /* 0x7d810000040478a4 */ /* 0x000fe4000f8e02ff */
[----:B------:R-:W-:Y:S02]  /*0240*/  UISETP.GE.AND UP2, UPT, UR8, -0xc, UPT ;  /* 0xfffffff40800788c */ /* 0x000fe4000bf46270 */
[----:B------:R-:W-:Y:S02]  /*0250*/  UIMAD.WIDE.U32 UR6, UR9, 0x7d810000, URZ ;  /* 0x7d810000090678a5 */ /* 0x000fe4000f8e00ff */
[----:B------:R-:W-:-:S04]  /*0260*/  UIMAD UR4, UR9, 0x1e39a505, UR4 ;  /* 0x1e39a505090478a4 */ /* 0x000fc8000f8e0204 */
[----:B------:R-:W-:Y:S01]  /*0270*/  UIADD3 UR4, UPT, UPT, UR7, UR4, URZ ;  /* 0x0000000407047290 */ /* 0x000fe2000fffe0ff */
[----:B------:R-:W-:Y:S01]  /*0280*/  UMOV UR9, UR6 ;  /* 0x0000000600097c82 */ /* 0x000fe20008000000 */
[----:B------:R-:W-:Y:S10]  /*0290*/  BRA.U !UP2, `(.L_x_4) ;  /* 0xfffffffd0ae07547 */ /* 0x000ff4000b83ffff */
.L_x_3:
[----:B------:R-:W-:-:S04]  /*02a0*/  UIADD3 UR6, UPT, UPT, -UR8, URZ, URZ ;  /* 0x000000ff08067290 */ /* 0x000fc8000fffe1ff */
[----:B------:R-:W-:-:S09]  /*02b0*/  UISETP.GT.AND UP2, UPT, UR6, 0x4, UPT ;  /* 0x000000040600788c */ /* 0x000fd2000bf44270 */
[----:B------:R-:W-:Y:S05]  /*02c0*/  BRA.U !UP2, `(.L_x_5) ;  /* 0x000000010a247547 */ /* 0x000fea000b800000 */
[----:B------:R-:W-:Y:S02]  /*02d0*/  UIMAD.WIDE.U32 UR6, UR9, 0x9610, URZ ;  /* 0x00009610090678a5 */ /* 0x000fe4000f8e00ff */
[----:B------:R-:W-:Y:S02]  /*02e0*/  UIMAD UR4, UR4, 0x9610, URZ ;  /* 0x00009610040478a4 */ /* 0x000fe4000f8e02ff */
[----:B------:R-:W-:Y:S02]  /*02f0*/  UIADD3 UR8, UPT, UPT, UR8, 0x8, URZ ;  /* 0x0000000808087890 */ /* 0x000fe4000fffe0ff */
[----:B------:R-:W-:Y:S02]  /*0300*/  UIADD3 UR4, UPT, UPT, UR7, UR4, URZ ;  /* 0x0000000407047290 */ /* 0x000fe4000fffe0ff */
[----:B------:R-:W-:Y:S02]  /*0310*/  UIMAD.WIDE.U32 UR6, UR6, 0x9610, URZ ;  /* 0x00009610060678a5 */ /* 0x000fe4000f8e00ff */
[----:B------:R-:W-:-:S02]  /*0320*/  UIMAD UR4, UR4, 0x9610, URZ ;  /* 0x00009610040478a4 */ /* 0x000fc4000f8e02ff */
[----:B------:R-:W-:Y:S02]  /*0330*/  UPLOP3.LUT UP0, UPT, UPT, UPT, UPT, 0x40, 0x4 ;  /* 0x000000000004789c */ /* 0x000fe40003f0e870 */
[----:B------:R-:W-:Y:S01]  /*0340*/  UIADD3 UR4, UPT, UPT, UR7, UR4, URZ ;  /* 0x0000000407047290 */ /* 0x000fe2000fffe0ff */
[----:B------:R-:W-:-:S11]  /*0350*/  UMOV UR9, UR6 ;  /* 0x0000000600097c82 */ /* 0x000fd60008000000 */
.L_x_5:
[----:B------:R-:W-:-:S09]  /*0360*/  UISETP.NE.OR UP0, UPT, UR8, URZ, UP0 ;  /* 0x000000ff0800728c */ /* 0x000fd20008705670 */
[----:B------:R-:W-:Y:S05]  /*0370*/  BRA.U !UP0, `(.L_x_1) ;  /* 0x00000001081c7547 */ /* 0x000fea000b800000 */
.L_x_2:
[----:B------:R-:W-:Y:S02]  /*0380*/  UIADD3 UR8, UPT, UPT, UR8, 0x4, URZ ;  /* 0x0000000408087890 */ /* 0x000fe4000fffe0ff */
[----:B------:R-:W-:Y:S02]  /*0390*/  UIMAD.WIDE.U32 UR6, UR9, 0x9610, URZ ;  /* 0x00009610090678a5 */ /* 0x000fe4000f8e00ff */
[----:B------:R-:W-:Y:S02]  /*03a0*/  UISETP.NE.AND UP0, UPT, UR8, URZ, UPT ;  /* 0x000000ff0800728c */ /* 0x000fe4000bf05270 */
[----:B------:R-:W-:-:S03]  /*03b0*/  UIMAD UR4, UR4, 0x9610, URZ ;  /* 0x00009610040478a4 */ /* 0x000fc6000f8e02ff */
[----:B------:R-:W-:Y:S01]  /*03c0*/  UMOV UR9, UR6 ;  /* 0x0000000600097c82 */ /* 0x000fe20008000000 */
[----:B------:R-:W-:-:S03]  /*03d0*/  UIADD3 UR4, UPT, UPT, UR7, UR4, URZ ;  /* 0x0000000407047290 */ /* 0x000fc6000fffe0ff */
[----:B------:R-:W-:Y:S09]  /*03e0*/  BRA.U UP0, `(.L_x_2) ;  /* 0xfffffffd00e47547 */ /* 0x000ff2000b83ffff */
.L_x_1:
[----:B------:R-:W-:-:S09]  /*03f0*/  UISETP.NE.AND UP0, UPT, UR5, URZ, UPT ;  /* 0x000000ff0500728c */ /* 0x000fd2000bf05270 */
[----:B------:R-:W-:Y:S05]  /*0400*/  BRA.U !UP0, `(.L_x_0) ;  /* 0x0000000108207547 */ /* 0x000fea000b800000 */
[----:B------:R-:W-:-:S12]  /*0410*/  UIADD3 UR5, UPT, UPT, -UR5, URZ, URZ ;  /* 0x000000ff05057290 */ /* 0x000fd8000fffe1ff */
.L_x_6:
[----:B------:R-:W-:Y:S02]  /*0420*/  UIADD3 UR5, UPT, UPT, UR5, 0x1, URZ ;  /* 0x0000000105057890 */ /* 0x000fe4000fffe0ff */
[----:B------:R-:W-:Y:S02]  /*0430*/  UIMAD.WIDE.U32 UR6, UR9, 0xe, URZ ;  /* 0x0000000e090678a5 */ /* 0x000fe4000f8e00ff */
[----:B------:R-:W-:Y:S02]  /*0440*/  UISETP.NE.AND UP0, UPT, UR5, URZ, UPT ;  /* 0x000000ff0500728c */ /* 0x000fe4000bf05270 */
[----:B------:R-:W-:-:S03]  /*0450*/  UIMAD UR4, UR4, 0xe, URZ ;  /* 0x0000000e040478a4 */ /* 0x000fc6000f8e02ff */
[----:B------:R-:W-:Y:S01]  /*0460*/  UMOV UR9, UR6 ;  /* 0x0000000600097c82 */ /* 0x000fe20008000000 */
[----:B------:R-:W-:-:S03]  /*0470*/  UIADD3 UR4, UPT, UPT, UR7, UR4, URZ ;  /* 0x0000000407047290 */ /* 0x000fc6000fffe0ff */
[----:B------:R-:W-:Y:S09]  /*0480*/  BRA.U UP0, `(.L_x_6) ;  /* 0xfffffffd00e47547 */ /* 0x000ff2000b83ffff */
.L_x_0:
[----:B------:R-:W-:Y:S01]  /*0490*/  IMAD.U32 R5, RZ, RZ, UR4 ;  /* 0x00000004ff057e24 */ /* 0x000fe2000f8e00ff */
[----:B------:R-:W-:-:S04]  /*04a0*/  ISETP.LT.U32.AND P0, PT, R2, UR9, PT ;  /* 0x0000000902007c0c */ /* 0x000fc8000bf01070 */
[----:B------:R-:W-:-:S13]  /*04b0*/  ISETP.GT.U32.AND.EX P0, PT, R5, R3, PT, P0 ;  /* 0x000000030500720c */ /* 0x000fda0003f04100 */
[----:B------:R-:W-:Y:S05]  /*04c0*/  @!P0 EXIT ;  /* 0x000000000000894d */ /* 0x000fea0003800000 */
[----:B------:R-:W-:Y:S05]  /*04d0*/  BRA.U !UP1, `(.L_x_7) ;  /* 0x0000000909307547 */ /* 0x000fea000b800000 */
[----:B------:R-:W-:Y:S01]  /*04e0*/  IMAD.MOV.U32 R5, RZ, RZ, -0x1 ;  /* 0xffffffffff057424 */ /* 0x000fe200078e00ff */
[----:B------:R-:W0:Y:S01]  /*04f0*/  LDCU UR5, c[0x0][0x388] ;  /* 0x00007100ff0577ac */ /* 0x000e220008000800 */
[----:B------:R-:W-:-:S07]  /*0500*/  IMAD.MOV.U32 R14, RZ, RZ, RZ ;  /* 0x000000ffff0e7224 */ /* 0x000fce00078e00ff */
.L_x_8:
[----:B------:R-:W-:-:S05]  /*0510*/  SHF.R.U32.HI R0, RZ, 0x1, R2 ;  /* 0x00000001ff007819 */ /* 0x000fca0000011602 */
[----:B------:R-:W-:-:S05]  /*0520*/  IMAD.HI.U32 R0, R0, -0x6db6db6d, RZ ;  /* 0x9249249300007827 */ /* 0x000fca00078e00ff */
[----:B------:R-:W-:-:S05]  /*0530*/  SHF.R.U32.HI R12, RZ, 0x2, R0 ;  /* 0x00000002ff0c7819 */ /* 0x000fca0000011600 */
[----:B------:R-:W-:-:S04]  /*0540*/  IMAD R0, R12, -0xe, R2 ;  /* 0xfffffff20c007824 */ /* 0x000fc800078e0202 */
[----:B------:R-:W-:-:S06]  /*0550*/  IMAD.SHL.U32 R18, R0, 0x4, RZ ;  /* 0x0000000400127824 */ /* 0x000fcc00078e00ff */
[----:B------:R-:W1:Y:S02]  /*0560*/  LDC R18, c[0x3][R18] ;  /* 0x00c0000012127b82 */ /* 0x000e640000000800 */
[----:B-1----:R-:W-:-:S05]  /*0570*/  IMAD.HI R0, R18, 0x55555556, RZ ;  /* 0x5555555612007827 */ /* 0x002fca00078e02ff */
[----:B------:R-:W-:-:S04]  /*0580*/  LEA.HI R0, R0, R0, RZ, 0x1 ;  /* 0x0000000000007211 */ /* 0x000fc800078f08ff */
[----:B------:R-:W-:-:S13]  /*0590*/  ISETP.NE.AND P0, PT, R0, R5, PT ;  /* 0x000000050000720c */ /* 0x000fda0003f05270 */
[----:B0-----:R-:W-:Y:S05]  /*05a0*/  @!P0 EXIT ;  /* 0x000000000000894d */ /* 0x001fea0003800000 */
[----:B------:R-:W-:Y:S01]  /*05b0*/  UMOV UR4, 0x38 ;  /* 0x0000003800047882 */ /* 0x000fe20000000000 */
[----:B------:R-:W-:Y:S01]  /*05c0*/  IMAD.MOV.U32 R13, RZ, RZ, 0x278 ;  /* 0x00000278ff0d7424 */ /* 0x000fe200078e00ff */
[C---:B------:R-:W-:Y:S01]  /*05d0*/  LEA R19, R18.reuse, UR4, 0x5 ;  /* 0x0000000412137c11 */ /* 0x040fe2000f8e28ff */
[----:B------:R-:W-:Y:S01]  /*05e0*/  UMOV UR10, UR5 ;  /* 0x00000005000a7c82 */ /* 0x000fe20008000000 */
[----:B------:R-:W-:Y:S01]  /*05f0*/  LOP3.LUT R17, R17, 0xffff, RZ, 0xc0, !PT ;  /* 0x0000ffff11117812 */ /* 0x000fe200078ec0ff */
[----:B------:R-:W-:Y:S01]  /*0600*/  IMAD R13, R18, 0x30, R13 ;  /* 0x00000030120d7824 */ /* 0x000fe200078e020d */
[----:B------:R-:W0:Y:S01]  /*0610*/  LDC.64 R4, c[0x3][R19] ;  /* 0x00c0000013047b82 */ /* 0x000e220000000a00 */
[----:B------:R-:W-:-:S07]  /*0620*/  LOP3.LUT R16, R16, 0xffff, RZ, 0xc0, !PT ;  /* 0x0000ffff10107812 */ /* 0x000fce00078ec0ff */
[----:B------:R-:W1:Y:S08]  /*0630*/  LDC.64 R8, c[0x3][R19+0x8] ;  /* 0x00c0020013087b82 */ /* 0x000e700000000a00 */
[----:B------:R-:W2:Y:S08]  /*0640*/  LDC.64 R10, c[0x3][R19+0x10] ;  /* 0x00c00400130a7b82 */ /* 0x000eb00000000a00 */
[----:B------:R-:W3:Y:S08]  /*0650*/  LDC.64 R6, c[0x3][R19+0x18] ;  /* 0x00c0060013067b82 */ /* 0x000ef00000000a00 */
[----:B------:R-:W4:Y:S01]  /*0660*/  LDC.64 R2, c[0x3][R13] ;  /* 0x00c000000d027b82 */ /* 0x000f220000000a00 */
[----:B0-----:R-:W-:-:S05]  /*0670*/  IMAD R20, R5, 0x3, RZ ;  /* 0x0000000305147824 */ /* 0x001fca00078e02ff */
[--C-:B------:R-:W-:Y:S01]  /*0680*/  SHF.R.U32.HI R21, RZ, R20, R15.reuse ;  /* 0x00000014ff157219 */ /* 0x100fe2000001160f */
[----:B------:R-:W-:Y:S02]  /*0690*/  IMAD R20, R4, 0x3, RZ ;  /* 0x0000000304147824 */ /* 0x000fe400078e02ff */
[----:B------:R-:W0:Y:S01]  /*06a0*/  LDC.64 R4, c[0x3][R13+0x8] ;  /* 0x00c002000d047b82 */ /* 0x000e220000000a00 */
[----:B-1----:R-:W-:Y:S02]  /*06b0*/  IMAD R8, R8, 0x3, RZ ;  /* 0x0000000308087824 */ /* 0x002fe400078e02ff */
[----:B------:R-:W-:Y:S01]  /*06c0*/  IMAD.SHL.U32 R21, R21, 0x8, RZ ;  /* 0x0000000815157824 */ /* 0x000fe200078e00ff */
[--C-:B------:R-:W-:Y:S01]  /*06d0*/  SHF.R.U32.HI R20, RZ, R20, R15.reuse ;  /* 0x00000014ff147219 */ /* 0x100fe2000001160f */
[----:B------:R-:W-:Y:S01]  /*06e0*/  IMAD R24, R9, 0x3, RZ ;  /* 0x0000000309187824 */ /* 0x000fe200078e02ff */
[--C-:B------:R-:W-:Y:S02]  /*06f0*/  SHF.R.U32.HI R22, RZ, R8, R15.reuse ;  /* 0x00000008ff167219 */ /* 0x100fe4000001160f */
[----:B------:R-:W-:Y:S01]  /*0700*/  LOP3.LUT R21, R21, 0x38, RZ, 0xc0, !PT ;  /* 0x0000003815157812 */ /* 0x000fe200078ec0ff */
[----:B------:R-:W1:Y:S01]  /*0710*/  LDC.64 R8, c[0x3][R13+0x10] ;  /* 0x00c004000d087b82 */ /* 0x000e620000000a00 */
[----:B--2---:R-:W-:Y:S01]  /*0720*/  IMAD R10, R10, 0x3, RZ ;  /* 0x000000030a0a7824 */ /* 0x004fe200078e02ff */
[----:B------:R-:W-:-:S02]  /*0730*/  SHF.R.U32.HI R24, RZ, R24, R15 ;  /* 0x00000018ff187219 */ /* 0x000fc4000001160f */
[----:B------:R-:W-:Y:S01]  /*0740*/  LOP3.LUT R20, R21, 0x7, R20, 0xf8, !PT ;  /* 0x0000000715147812 */ /* 0x000fe200078ef814 */
[----:B------:R-:W-:Y:S01]  /*0750*/  IMAD.SHL.U32 R21, R22, 0x40, RZ ;  /* 0x0000004016157824 */ /* 0x000fe200078e00ff */
[----:B------:R-:W-:Y:S01]  /*0760*/  SHF.R.U32.HI R10, RZ, R10, R15 ;  /* 0x0000000aff0a7219 */ /* 0x000fe2000001160f */
[----:B------:R-:W-:Y:S02]  /*0770*/  IMAD R22, R11, 0x3, RZ ;  /* 0x000000030b167824 */ /* 0x000fe400078e02ff */
[----:B---3--:R-:W-:Y:S01]  /*0780*/  IMAD R6, R6, 0x3, RZ ;  /* 0x0000000306067824 */ /* 0x008fe200078e02ff */
[----:B------:R-:W-:Y:S01]  /*0790*/  LOP3.LUT R20, R20, 0x1c0, R21, 0xf8, !PT ;  /* 0x000001c014147812 */ /* 0x000fe200078ef815 */
[----:B------:R-:W-:Y:S01]  /*07a0*/  IMAD.SHL.U32 R21, R24, 0x200, RZ ;  /* 0x0000020018157824 */ /* 0x000fe200078e00ff */
[--C-:B------:R-:W-:Y:S01]  /*07b0*/  SHF.R.U32.HI R22, RZ, R22, R15.reuse ;  /* 0x00000016ff167219 */ /* 0x100fe2000001160f */
[----:B------:R-:W-:Y:S01]  /*07c0*/  IMAD.SHL.U32 R19, R10, 0x1000, RZ ;  /* 0x000010000a137824 */ /* 0x000fe200078e00ff */
[----:B------:R-:W-:Y:S01]  /*07d0*/  SHF.R.U32.HI R6, RZ, R6, R15 ;  /* 0x00000006ff067219 */ /* 0x000fe2000001160f */
[----:B------:R-:W2:Y:S01]  /*07e0*/  LDC.64 R10, c[0x3][R13+0x18] ;  /* 0x00c006000d0a7b82 */ /* 0x000ea20000000a00 */
[----:B------:R-:W-:Y:S01]  /*07f0*/  LOP3.LUT R20, R20, 0xe00, R21, 0xf8, !PT ;  /* 0x00000e0014147812 */ /* 0x000fe200078ef815 */
[----:B------:R-:W-:Y:S01]  /*0800*/  IMAD.SHL.U32 R22, R22, 0x8000, RZ ;  /* 0x0000800016167824 */ /* 0x000fe200078e00ff */
[----:B----4-:R-:W-:Y:S01]  /*0810*/  SHF.R.U32.HI R23, RZ, R3, R16 ;  /* 0x00000003ff177219 */ /* 0x010fe20000011610 */
[----:B------:R-:W-:Y:S01]  /*0820*/  IMAD R21, R14, 0x4, R1 ;  /* 0x000000040e157824 */ /* 0x000fe200078e0201 */
[----:B------:R-:W-:Y:S01]  /*0830*/  LOP3.LUT R19, R20, 0x7000, R19, 0xf8, !PT ;  /* 0x0000700014137812 */ /* 0x000fe200078ef813 */
[----:B------:R-:W-:-:S02]  /*0840*/  IMAD.SHL.U32 R20, R6, 0x40000, RZ ;  /* 0x0004000006147824 */ /* 0x000fc400078e00ff */
[----:B------:R-:W-:Y:S01]  /*0850*/  IMAD.SHL.U32 R23, R23, 0x2, RZ ;  /* 0x0000000217177824 */ /* 0x000fe200078e00ff */
[----:B------:R-:W-:Y:S01]  /*0860*/  LOP3.LUT R19, R19, 0x38000, R22, 0xf8, !PT ;  /* 0x0003800013137812 */ /* 0x000fe200078ef816 */
[----:B------:R-:W-:Y:S01]  /*0870*/  IMAD R22, R7, 0x3, RZ ;  /* 0x0000000307167824 */ /* 0x000fe200078e02ff */
[----:B------:R3:W-:Y:S01]  /*0880*/  STL [R21], R18 ;  /* 0x0000001215007387 */ /* 0x0007e20000100800 */
[----:B------:R-:W4:Y:S01]  /*0890*/  LDC.64 R6, c[0x3][R13+0x20] ;  /* 0x00c008000d067b82 */ /* 0x000f220000000a00 */
[----:B------:R-:W-:Y:S01]  /*08a0*/  LOP3.LUT R19, R19, 0x1c0000, R20, 0xf8, !PT ;  /* 0x001c000013137812 */ /* 0x000fe200078ef814 */
[----:B------:R-:W-:Y:S01]  /*08b0*/  VIADD R14, R14, 0x1 ;  /* 0x000000010e0e7836 */ /* 0x000fe20000000000 */
[----:B------:R-:W-:Y:S02]  /*08c0*/  SHF.R.U32.HI R15, RZ, R22, R15 ;  /* 0x00000016ff0f7219 */ /* 0x000fe4000001160f */
[-C--:B------:R-:W-:Y:S02]  /*08d0*/  SHF.R.U32.HI R22, RZ, R2.reuse, R16 ;  /* 0x00000002ff167219 */ /* 0x080fe40000011610 */
[----:B------:R-:W-:-:S02]  /*08e0*/  SHF.R.U32.HI R20, RZ, R2, R17 ;  /* 0x00000002ff147219 */ /* 0x000fc40000011611 */
[--C-:B---3--:R-:W-:Y:S02]  /*08f0*/  SHF.R.U32.HI R18, RZ, R3, R17.reuse ;  /* 0x00000003ff127219 */ /* 0x108fe40000011611 */
[----:B------:R-:W-:Y:S01]  /*0900*/  LOP3.LUT R22, R22, 0x1, RZ, 0xc0, !PT ;  /* 0x0000000116167812 */ /* 0x000fe200078ec0ff */
[----:B------:R-:W3:Y:S01]  /*0910*/  LDC.64 R2, c[0x3][R13+0x28] ;  /* 0x00c00a000d027b82 */ /* 0x000ee20000000a00 */
[----:B------:R-:W-:Y:S01]  /*0920*/  LOP3.LUT R20, R20, 0x1, RZ, 0xc0, !PT ;  /* 0x0000000114147812 */ /* 0x000fe200078ec0ff */
[----:B------:R-:W-:Y:S01]  /*0930*/  IMAD.SHL.U32 R21, R18, 0x2, RZ ;  /* 0x0000000212157824 */ /* 0x000fe200078e00ff */
[-C--:B0-----:R-:W-:Y:S02]  /*0940*/  SHF.R.U32.HI R18, RZ, R4.reuse, R17 ;  /* 0x00000004ff127219 */ /* 0x081fe40000011611 */
[----:B------:R-:W-:Y:S02]  /*0950*/  SHF.R.U32.HI R4, RZ, R4, R16 ;  /* 0x00000004ff047219 */ /* 0x000fe40000011610 */
[----:B------:R-:W-:-:S02]  /*0960*/  LOP3.LUT R22, R22, 0x2, R23, 0xf8, !PT ;  /* 0x0000000216167812 */ /* 0x000fc400078ef817 */
[----:B------:R-:W-:Y:S01]  /*0970*/  LOP3.LUT R20, R20, 0x2, R21, 0xf8, !PT ;  /* 0x0000000214147812 */ /* 0x000fe200078ef815 */
[----:B------:R-:W-:Y:S01]  /*0980*/  IMAD.SHL.U32 R23, R4, 0x4, RZ ;  /* 0x0000000404177824 */ /* 0x000fe200078e00ff */
[-C--:B------:R-:W-:Y:S01]  /*0990*/  SHF.R.U32.HI R4, RZ, R5.reuse, R17 ;  /* 0x00000005ff047219 */ /* 0x080fe20000011611 */
[----:B------:R-:W-:Y:S01]  /*09a0*/  IMAD.SHL.U32 R21, R18, 0x4, RZ ;  /* 0x0000000412157824 */ /* 0x000fe200078e00ff */
[--C-:B------:R-:W-:Y:S02]  /*09b0*/  SHF.R.U32.HI R18, RZ, R5, R16.reuse ;  /* 0x00000005ff127219 */ /* 0x100fe40000011610 */
[----:B------:R-:W-:Y:S01]  /*09c0*/  LOP3.LUT R22, R22, 0x4, R23, 0xf8, !PT ;  /* 0x0000000416167812 */ /* 0x000fe200078ef817 */
[----:B------:R-:W-:Y:S01]  /*09d0*/  IMAD.SHL.U32 R5, R4, 0x8, RZ ;  /* 0x0000000804057824 */ /* 0x000fe200078e00ff */
[-C--:B-1----:R-:W-:Y:S02]  /*09e0*/  SHF.R.U32.HI R4, RZ, R8.reuse, R17 ;  /* 0x00000008ff047219 */ /* 0x082fe40000011611 */
[----:B------:R-:W-:-:S02]  /*09f0*/  SHF.R.U32.HI R8, RZ, R8, R16 ;  /* 0x00000008ff087219 */ /* 0x000fc40000011610 */
[----:B------:R-:W-:Y:S01]  /*0a00*/  LOP3.LUT R20, R20, 0x4, R21, 0xf8, !PT ;  /* 0x0000000414147812 */ /* 0x000fe200078ef815 */
[----:B------:R-:W-:Y:S01]  /*0a10*/  IMAD.SHL.U32 R21, R18, 0x8, RZ ;  /* 0x0000000812157824 */ /* 0x000fe200078e00ff */
[----:B------:R-:W-:Y:S01]  /*0a20*/  ISETP.NE.AND P0, PT, R14, UR10, PT ;  /* 0x0000000a0e007c0c */ /* 0x000fe2000bf05270 */
[----:B------:R-:W-:Y:S01]  /*0a30*/  IMAD.SHL.U32 R4, R4, 0x10, RZ ;  /* 0x0000001004047824 */ /* 0x000fe200078e00ff */
[----:B------:R-:W-:Y:S01]  /*0a40*/  LOP3.LUT R5, R20, 0x8, R5, 0xf8, !PT ;  /* 0x0000000814057812 */ /* 0x000fe200078ef805 */
[----:B------:R-:W-:Y:S01]  /*0a50*/  IMAD.SHL.U32 R18, R8, 0x10, RZ ;  /* 0x0000001008127824 */ /* 0x000fe200078e00ff */
[-CC-:B------:R-:W-:Y:S02]  /*0a60*/  SHF.R.U32.HI R8, RZ, R9.reuse, R17.reuse ;  /* 0x00000009ff087219 */ /* 0x180fe40000011611 */
[----:B------:R-:W-:Y:S02]  /*0a70*/  LOP3.LUT R4, R5, 0x10, R4, 0xf8, !PT ;  /* 0x0000001005047812 */ /* 0x000fe400078ef804 */
[----:B------:R-:W-:Y:S01]  /*0a80*/  SHF.R.U32.HI R9, RZ, R9, R16 ;  /* 0x00000009ff097219 */ /* 0x000fe20000011610 */
[----:B------:R-:W-:Y:S01]  /*0a90*/  IMAD.SHL.U32 R5, R8, 0x20, RZ ;  /* 0x0000002008057824 */ /* 0x000fe200078e00ff */
[----:B--2---:R-:W-:-:S02]  /*0aa0*/  SHF.R.U32.HI R8, RZ, R10, R17 ;  /* 0x0000000aff087219 */ /* 0x004fc40000011611 */
[----:B------:R-:W-:Y:S01]  /*0ab0*/  LOP3.LUT R21, R22, 0x8, R21, 0xf8, !PT ;  /* 0x0000000816157812 */ /* 0x000fe200078ef815 */
[----:B------:R-:W-:Y:S01]  /*0ac0*/  IMAD.SHL.U32 R9, R9, 0x20, RZ ;  /* 0x0000002009097824 */ /* 0x000fe200078e00ff */
[----:B------:R-:W-:Y:S01]  /*0ad0*/  LOP3.LUT R4, R4, 0x20, R5, 0xf8, !PT ;  /* 0x0000002004047812 */ /* 0x000fe200078ef805 */
[----:B------:R-:W-:Y:S01]  /*0ae0*/  IMAD.SHL.U32 R5, R8, 0x40, RZ ;  /* 0x0000004008057824 */ /* 0x000fe200078e00ff */
[----:B------:R-:W-:Y:S02]  /*0af0*/  SHF.R.U32.HI R8, RZ, R11, R17 ;  /* 0x0000000bff087219 */ /* 0x000fe40000011611 */
[----:B------:R-:W-:Y:S02]  /*0b00*/  SHF.R.U32.HI R10, RZ, R10, R16 ;  /* 0x0000000aff0a7219 */ /* 0x000fe40000011610 */
[----:B------:R-:W-:Y:S02]  /*0b10*/  LOP3.LUT R18, R21, 0x10, R18, 0xf8, !PT ;  /* 0x0000001015127812 */ /* 0x000fe400078ef812 */
[----:B------:R-:W-:Y:S01]  /*0b20*/  LOP3.LUT R4, R4, 0x40, R5, 0xf8, !PT ;  /* 0x0000004004047812 */ /* 0x000fe200078ef805 */
[----:B------:R-:W-:Y:S01]  /*0b30*/  IMAD.SHL.U32 R5, R8, 0x80, RZ ;  /* 0x0000008008057824 */ /* 0x000fe200078e00ff */
[-C--:B----4-:R-:W-:Y:S01]  /*0b40*/  SHF.R.U32.HI R8, RZ, R6.reuse, R17 ;  /* 0x00000006ff087219 */ /* 0x090fe20000011611 */
[----:B------:R-:W-:Y:S01]  /*0b50*/  IMAD.SHL.U32 R10, R10, 0x40, RZ ;  /* 0x000000400a0a7824 */ /* 0x000fe200078e00ff */
[----:B------:R-:W-:-:S02]  /*0b60*/  SHF.R.U32.HI R6, RZ, R6, R16 ;  /* 0x00000006ff067219 */ /* 0x000fc40000011610 */
[----:B------:R-:W-:Y:S02]  /*0b70*/  LOP3.LUT R9, R18, 0x20, R9, 0xf8, !PT ;  /* 0x0000002012097812 */ /* 0x000fe400078ef809 */
[----:B------:R-:W-:Y:S02]  /*0b80*/  SHF.R.U32.HI R11, RZ, R11, R16 ;  /* 0x0000000bff0b7219 */ /* 0x000fe40000011610 */
[----:B------:R-:W-:Y:S01]  /*0b90*/  LOP3.LUT R4, R4, 0x80, R5, 0xf8, !PT ;  /* 0x0000008004047812 */ /* 0x000fe200078ef805 */
[----:B------:R-:W-:Y:S01]  /*0ba0*/  IMAD.SHL.U32 R5, R8, 0x100, RZ ;  /* 0x0000010008057824 */ /* 0x000fe200078e00ff */
[----:B------:R-:W-:Y:S01]  /*0bb0*/  LOP3.LUT R9, R9, 0x40, R10, 0xf8, !PT ;  /* 0x0000004009097812 */ /* 0x000fe200078ef80a */
[----:B------:R-:W-:Y:S01]  /*0bc0*/  IMAD.SHL.U32 R8, R6, 0x100, RZ ;  /* 0x0000010006087824 */ /* 0x000fe200078e00ff */
[-C--:B------:R-:W-:Y:S01]  /*0bd0*/  SHF.R.U32.HI R6, RZ, R7.reuse, R17 ;  /* 0x00000007ff067219 */ /* 0x080fe20000011611 */
[----:B------:R-:W-:Y:S01]  /*0be0*/  IMAD.SHL.U32 R10, R11, 0x80, RZ ;  /* 0x000000800b0a7824 */ /* 0x000fe200078e00ff */
[----:B------:R-:W-:-:S02]  /*0bf0*/  SHF.R.U32.HI R7, RZ, R7, R16 ;  /* 0x00000007ff077219 */ /* 0x000fc40000011610 */
[----:B------:R-:W-:Y:S01]  /*0c00*/  LOP3.LUT R4, R4, 0x100, R5, 0xf8, !PT ;  /* 0x0000010004047812 */ /* 0x000fe200078ef805 */
[----:B------:R-:W-:Y:S01]  /*0c10*/  IMAD.SHL.U32 R5, R6, 0x200, RZ ;  /* 0x0000020006057824 */ /* 0x000fe200078e00ff */
[----:B------:R-:W-:Y:S01]  /*0c20*/  LOP3.LUT R9, R9, 0x80, R10, 0xf8, !PT ;  /* 0x0000008009097812 */ /* 0x000fe200078ef80a */
[----:B------:R-:W-:Y:S01]  /*0c30*/  IMAD.SHL.U32 R7, R7, 0x200, RZ ;  /* 0x0000020007077824 */ /* 0x000fe200078e00ff */
[-CC-:B---3--:R-:W-:Y:S02]  /*0c40*/  SHF.R.U32.HI R6, RZ, R2.reuse, R17.reuse ;  /* 0x00000002ff067219 */ /* 0x188fe40000011611 */
[----:B------:R-:W-:Y:S02]  /*0c50*/  SHF.R.U32.HI R2, RZ, R2, R16 ;  /* 0x00000002ff027219 */ /* 0x000fe40000011610 */
[----:B------:R-:W-:Y:S02]  /*0c60*/  LOP3.LUT R8, R9, 0x100, R8, 0xf8, !PT ;  /* 0x0000010009087812 */ /* 0x000fe400078ef808 */
[-C--:B------:R-:W-:Y:S01]  /*0c70*/  SHF.R.U32.HI R17, RZ, R3.reuse, R17 ;  /* 0x00000003ff117219 */ /* 0x080fe20000011611 */
[----:B------:R-:W-:Y:S01]  /*0c80*/  IMAD.SHL.U32 R2, R2, 0x400, RZ ;  /* 0x0000040002027824 */ /* 0x000fe200078e00ff */
[----:B------:R-:W-:-:S02]  /*0c90*/  SHF.R.U32.HI R3, RZ, R3, R16 ;  /* 0x00000003ff037219 */ /* 0x000fc40000011610 */
[----:B------:R-:W-:Y:S01]  /*0ca0*/  LOP3.LUT R7, R8, 0x200, R7, 0xf8, !PT ;  /* 0x0000020008077812 */ /* 0x000fe200078ef807 */
[----:B------:R-:W-:Y:S01]  /*0cb0*/  IMAD.SHL.U32 R17, R17, 0x800, RZ ;  /* 0x0000080011117824 */ /* 0x000fe200078e00ff */
[----:B------:R-:W-:Y:S01]  /*0cc0*/  LOP3.LUT R4, R4, 0x200, R5, 0xf8, !PT ;  /* 0x0000020004047812 */ /* 0x000fe200078ef805 */
[----:B------:R-:W-:Y:S01]  /*0cd0*/  IMAD.SHL.U32 R5, R6, 0x400, RZ ;  /* 0x0000040006057824 */ /* 0x000fe200078e00ff */
[----:B------:R-:W-:Y:S01]  /*0ce0*/  LOP3.LUT R7, R7, 0x400, R2, 0xf8, !PT ;  /* 0x0000040007077812 */ /* 0x000fe200078ef802 */
[----:B------:R-:W-:Y:S02]  /*0cf0*/  IMAD.SHL.U32 R6, R3, 0x800, RZ ;  /* 0x0000080003067824 */ /* 0x000fe400078e00ff */
[----:B------:R-:W-:Y:S01]  /*0d00*/  IMAD.SHL.U32 R2, R15, 0x200000, RZ ;  /* 0x002000000f027824 */ /* 0x000fe200078e00ff */
[----:B------:R-:W-:Y:S01]  /*0d10*/  LOP3.LUT R4, R4, 0x400, R5, 0xf8, !PT ;  /* 0x0000040004047812 */ /* 0x000fe200078ef805 */
[----:B------:R-:W-:Y:S01]  /*0d20*/  IMAD.MOV.U32 R5, RZ, RZ, R0 ;  /* 0x000000ffff057224 */ /* 0x000fe200078e0000 */
[----:B------:R-:W-:Y:S01]  /*0d30*/  LOP3.LUT R6, R7, 0x800, R6, 0xf8, !PT ;  /* 0x0000080007067812 */ /* 0x000fe200078ef806 */
[----:B------:R-:W-:Y:S01]  /*0d40*/  IMAD.MOV.U32 R3, RZ, RZ, RZ ;  /* 0x000000ffff037224 */ /* 0x000fe200078e00ff */
[----:B------:R-:W-:Y:S01]  /*0d50*/  LOP3.LUT R15, R19, 0xe00000, R2, 0xf8, !PT ;  /* 0x00e00000130f7812 */ /* 0x000fe200078ef802 */
[----:B------:R-:W-:Y:S01]  /*0d60*/  IMAD.MOV.U32 R2, RZ, RZ, R12 ;  /* 0x000000ffff027224 */ /* 0x000fe200078e000c */
[----:B------:R-:W-:-:S02]  /*0d70*/  LOP3.LUT R17, R4, 0x800, R17, 0xf8, !PT ;  /* 0x0000080004117812 */ /* 0x000fc400078ef811 */
[----:B------:R-:W-:Y:S01]  /*0d80*/  PRMT R16, R6, 0x7610, R16 ;  /* 0x0000761006107816 */ /* 0x000fe20000000010 */
[----:B------:R-:W-:Y:S06]  /*0d90*/  @P0 BRA `(.L_x_8) ;  /* 0xfffffff400dc0947 */ /* 0x000fec000383ffff */
.L_x_7:
[----:B------:R-:W0:Y:S01]  /*0da0*/  LDCU.U16 UR6, c[0x3][0x5d8] ;  /* 0x00c0bb00ff0677ac */ /* 0x000e220008000400 */
[----:B------:R-:W1:Y:S01]  /*0db0*/  LDCU.U16 UR4, c[0x3][0x5d8] ;  /* 0x00c0bb00ff0477ac */ /* 0x000e620008000400 */
[----:B0-----:R-:W-:Y:S01]  /*0dc0*/  LOP3.LUT R17, R17, UR6, RZ, 0xc0, !PT ;  /* 0x0000000611117c12 */ /* 0x001fe2000f8ec0ff */
[----:B-1----:R-:W-:-:S03]  /*0dd0*/  UPRMT UR4, UR4, 0x9910, URZ ;  /* 0x0000991004047896 */ /* 0x002fc600080000ff */
[----:B------:R-:W-:-:S04]  /*0de0*/  PRMT R0, R17, 0x9910, RZ ;  /* 0x0000991011007816 */ /* 0x000fc800000000ff */
[----:B------:R-:W-:-:S13]  /*0df0*/  ISETP.NE.AND P0, PT, R0, UR4, PT ;  /* 0x0000000400007c0c */ /* 0x000fda000bf05270 */
[----:B------:R-:W-:Y:S05]  /*0e00*/  @P0 EXIT ;  /* 0x000000000000094d */ /* 0x000fea0003800000 */
[----:B------:R-:W0:Y:S02]  /*0e10*/  LDCU.U16 UR4, c[0x3][0x5da] ;  /* 0x00c0bb40ff0477ac */ /* 0x000e240008000400 */
[----:B0-----:R-:W-:Y:S01]  /*0e20*/  LOP3.LUT R16, R16, UR4, RZ, 0xc0, !PT ;  /* 0x0000000410107c12 */ /* 0x001fe2000f8ec0ff */
[----:B------:R-:W-:-:S03]  /*0e30*/  UPRMT UR4, UR4, 0x9910, URZ ;  /* 0x0000991004047896 */ /* 0x000fc600080000ff */
[----:B------:R-:W-:-:S04]  /*0e40*/  PRMT R0, R16, 0x9910, RZ ;  /* 0x0000991010007816 */ /* 0x000fc800000000ff */
[----:B------:R-:W-:-:S13]  /*0e50*/  ISETP.NE.AND P0, PT, R0, UR4, PT ;  /* 0x0000000400007c0c */ /* 0x000fda000bf05270 */
[----:B------:R-:W-:Y:S05]  /*0e60*/  @P0 EXIT ;  /* 0x000000000000094d */ /* 0x000fea0003800000 */
[----:B------:R-:W-:Y:S01]  /*0e70*/  IMAD.MOV.U32 R5, RZ, RZ, 0x1 ;  /* 0x00000001ff057424 */ /* 0x000fe200078e00ff */
[----:B------:R-:W-:-:S04]  /*0e80*/  LOP3.LUT R0, R15, 0x7, RZ, 0xc0, !PT ;  /* 0x000000070f007812 */ /* 0x000fc800078ec0ff */
[----:B------:R-:W-:-:S04]  /*0e90*/  SHF.L.U32 R2, R5, R0, RZ ;  /* 0x0000000005027219 */ /* 0x000fc800000006ff */
[----:B------:R-:W-:-:S04]  /*0ea0*/  LOP3.LUT P0, RZ, R2, 0x19, RZ, 0xc0, !PT ;  /* 0x0000001902ff7812 */ /* 0x000fc8000780c0ff */
[----:B------:R-:W-:-:S04]  /*0eb0*/  ISETP.LE.U32.AND P0, PT, R0, 0x4, P0 ;  /* 0x000000040000780c */ /* 0x000fc80000703070 */
[----:B------:R-:W-:-:S13]  /*0ec0*/  ISETP.EQ.OR P0, PT, R0, 0x7, P0 ;  /* 0x000000070000780c */ /* 0x000fda0000702670 */
[----:B------:R-:W-:Y:S05]  /*0ed0*/  @!P0 EXIT ;  /* 0x000000000000894d */ /* 0x000fea0003800000 */
[----:B------:R-:W-:-:S04]  /*0ee0*/  SHF.R.U32.HI R0, RZ, 0x3, R15 ;  /* 0x00000003ff007819 */ /* 0x000fc8000001160f */
[----:B------:R-:W-:-:S04]  /*0ef0*/  LOP3.LUT R0, R0, 0x7, RZ, 0xc0, !PT ;  /* 0x0000000700007812 */ /* 0x000fc800078ec0ff */
[----:B------:R-:W-:-:S04]  /*0f00*/  SHF.L.U32 R2, R5, R0, RZ ;  /* 0x0000000005027219 */ /* 0x000fc800000006ff */
[----:B------:R-:W-:-:S04]  /*0f10*/  LOP3.LUT P0, RZ, R2, 0x19, RZ, 0xc0, !PT ;  /* 0x0000001902ff7812 */ /* 0x000fc8000780c0ff */
[----:B------:R-:W-:-:S04]  /*0f20*/  ISETP.LE.U32.AND P0, PT, R0, 0x4, P0 ;  /* 0x000000040000780c */ /* 0x000fc80000703070 */
[----:B------:R-:W-:-:S13]  /*0f30*/  ISETP.EQ.OR P0, PT, R0, 0x7, P0 ;  /* 0x000000070000780c */ /* 0x000fda0000702670 */
[----:B------:R-:W-:Y:S05]  /*0f40*/  @P0 EXIT ;  /* 0x000000000000094d */ /* 0x000fea0003800000 */
        /* <DEDUP_REMOVED lines=9> */
[----:B------:R-:W-:Y:S02]  /*0fe0*/  SHF.L.U32 R2, R5, R0, RZ ;  /* 0x0000000005027219 */ /* 0x000fe400000006ff */
[----:B------:R-:W-:Y:S02]  /*0ff0*/  ISETP.NE.AND P1, PT, R0, 0x7, PT ;  /* 0x000000070000780c */ /* 0x000fe40003f25270 */
[----:B------:R-:W-:-:S04]  /*1000*/  LOP3.LUT P0, RZ, R2, 0x19, RZ, 0xc0, !PT ;  /* 0x0000001902ff7812 */ /* 0x000fc8000780c0ff */
[----:B------:R-:W-:-:S13]  /*1010*/  ISETP.LE.U32.AND P0, PT, R0, 0x4, P0 ;  /* 0x000000040000780c */ /* 0x000fda0000703070 */
[----:B------:R-:W-:Y:S05]  /*1020*/  @!P0 EXIT P1 ;  /* 0x000000000000894d */ /* 0x000fea0000800000 */
        /* <DEDUP_REMOVED lines=21> */
[----:B------:R-:W-:Y:S01]  /*1180*/  SHF.R.U32.HI R15, RZ, 0x15, R15 ;  /* 0x00000015ff0f7819 */ /* 0x000fe2000001160f */
[----:B------:R-:W0:Y:S03]  /*1190*/  LDCU.64 UR12, c[0x0][0x358] ;  /* 0x00006b00ff0c77ac */ /* 0x000e260008000a00 */
[----:B------:R-:W-:-:S04]  /*11a0*/  LOP3.LUT R0, R15, 0x7, RZ, 0xc0, !PT ;  /* 0x000000070f007812 */ /* 0x000fc800078ec0ff */
[----:B------:R-:W-:Y:S02]  /*11b0*/  SHF.L.U32 R2, R5, R0, RZ ;  /* 0x0000000005027219 */ /* 0x000fe400000006ff */
[----:B------:R-:W-:Y:S02]  /*11c0*/  ISETP.NE.AND P1, PT, R0, 0x7, PT ;  /* 0x000000070000780c */ /* 0x000fe40003f25270 */
[----:B------:R-:W-:-:S04]  /*11d0*/  LOP3.LUT P0, RZ, R2, 0x19, RZ, 0xc0, !PT ;  /* 0x0000001902ff7812 */ /* 0x000fc8000780c0ff */
[----:B------:R-:W-:-:S13]  /*11e0*/  ISETP.LE.U32.AND P0, PT, R0, 0x4, P0 ;  /* 0x000000040000780c */ /* 0x000fda0000703070 */
[----:B0-----:R-:W-:Y:S05]  /*11f0*/  @!P0 EXIT P1 ;  /* 0x000000000000894d */ /* 0x001fea0000800000 */
[----:B------:R-:W0:Y:S02]  /*1200*/  LDC.64 R2, c[0x0][0x398] ;  /* 0x0000e600ff027b82 */ /* 0x000e240000000a00 */
[----:B0-----:R-:W2:Y:S01]  /*1210*/  ATOMG.E.EXCH.STRONG.GPU PT, R2, desc[UR12][R2.64], R5 ;  /* 0x80000005020279a8 */ /* 0x001ea2000c1ef10c */
[----:B------:R-:W-:-:S04]  /*1220*/  ISETP.LT.AND P0, PT, RZ, UR10, PT ;  /* 0x0000000aff007c0c */ /* 0x000fc8000bf01270 */
[----:B--2---:R-:W-:-:S13]  /*1230*/  ISETP.EQ.AND P0, PT, R2, RZ, P0 ;  /* 0x000000ff0200720c */ /* 0x004fda0000702270 */
[----:B------:R-:W-:Y:S05]  /*1240*/  @!P0 EXIT ;  /* 0x000000000000894d */ /* 0x000fea0003800000 */
[----:B------:R-:W-:Y:S01]  /*1250*/  UISETP.GE.U32.AND UP0, UPT, UR10, 0x10, UPT ;  /* 0x000000100a00788c */ /* 0x000fe2000bf06070 */
[----:B------:R-:W-:Y:S01]  /*1260*/  IMAD.MOV.U32 R0, RZ, RZ, RZ ;  /* 0x000000ffff007224 */ /* 0x000fe200078e00ff */
[----:B------:R-:W-:-:S07]  /*1270*/  ULOP3.LUT UR6, UR10, 0xf, URZ, 0xc0, !UPT ;  /* 0x0000000f0a067892 */ /* 0x000fce000f8ec0ff */
[----:B------:R-:W-:Y:S05]  /*1280*/  BRA.U !UP0, `(.L_x_9) ;  /* 0x0000000108a47547 */ /* 0x000fea000b800000 */
[----:B------:R-:W0:Y:S01]  /*1290*/  LDCU.64 UR4, c[0x0][0x390] ;  /* 0x00007200ff0477ac */ /* 0x000e220008000a00 */
[----:B------:R-:W-:Y:S01]  /*12a0*/  VIADD R22, R1, 0x20 ;  /* 0x0000002001167836 */ /* 0x000fe20000000000 */
[----:B------:R-:W-:-:S04]  /*12b0*/  ULOP3.LUT UR7, UR10, 0x7ffffff0, URZ, 0xc0, !UPT ;  /* 0x7ffffff00a077892 */ /* 0x000fc8000f8ec0ff */
[----:B------:R-:W-:Y:S02]  /*12c0*/  UIADD3 UR8, UPT, UPT, -UR7, URZ, URZ ;  /* 0x000000ff07087290 */ /* 0x000fe4000fffe1ff */
[----:B------:R-:W-:Y:S01]  /*12d0*/  IMAD.U32 R0, RZ, RZ, UR7 ;  /* 0x00000007ff007e24 */ /* 0x000fe2000f8e00ff */
[----:B0-----:R-:W-:-:S04]  /*12e0*/  UIADD3 UR4, UP0, UPT, UR4, 0x20, URZ ;  /* 0x0000002004047890 */ /* 0x001fc8000ff1e0ff */
[----:B------:R-:W-:Y:S02]  /*12f0*/  UIADD3.X UR5, UPT, UPT, URZ, UR5, URZ, UP0, !UPT ;  /* 0x00000005ff057290 */ /* 0x000fe400087fe4ff */
[----:B------:R-:W-:-:S04]  /*1300*/  IMAD.U32 R20, RZ, RZ, UR4 ;  /* 0x00000004ff147e24 */ /* 0x000fc8000f8e00ff */
[----:B------:R-:W-:-:S07]  /*1310*/  IMAD.U32 R21, RZ, RZ, UR5 ;  /* 0x00000005ff157e24 */ /* 0x000fce000f8e00ff */
.L_x_10:
[----:B0-----:R-:W2:Y:S04]  /*1320*/  LDL.64 R4, [R22+-0x20] ;  /* 0xffffe00016047983 */ /* 0x001ea80000100a00 */
[----:B------:R-:W3:Y:S04]  /*1330*/  LDL.64 R6, [R22+-0x18] ;  /* 0xffffe80016067983 */ /* 0x000ee80000100a00 */
[----:B------:R-:W4:Y:S04]  /*1340*/  LDL.64 R8, [R22+-0x10] ;  /* 0xfffff00016087983 */ /* 0x000f280000100a00 */
[----:B------:R-:W5:Y:S04]  /*1350*/  LDL.64 R10, [R22+-0x8] ;  /* 0xfffff800160a7983 */ /* 0x000f680000100a00 */
[----:B------:R-:W5:Y:S04]  /*1360*/  LDL.64 R12, [R22] ;  /* 0x00000000160c7983 */ /* 0x000f680000100a00 */
[----:B------:R-:W5:Y:S04]  /*1370*/  LDL.64 R14, [R22+0x8] ;  /* 0x00000800160e7983 */ /* 0x000f680000100a00 */
[----:B------:R-:W5:Y:S04]  /*1380*/  LDL.64 R16, [R22+0x10] ;  /* 0x0000100016107983 */ /* 0x000f680000100a00 */
[----:B------:R0:W5:Y:S01]  /*1390*/  LDL.64 R18, [R22+0x18] ;  /* 0x0000180016127983 */ /* 0x0001620000100a00 */
[----:B------:R-:W-:Y:S01]  /*13a0*/  IMAD.MOV.U32 R2, RZ, RZ, R20 ;  /* 0x000000ffff027224 */ /* 0x000fe200078e0014 */
[----:B------:R-:W-:Y:S01]  /*13b0*/  UIADD3 UR8, UPT, UPT, UR8, 0x10, URZ ;  /* 0x0000001008087890 */ /* 0x000fe2000fffe0ff */
[----:B------:R-:W-:-:S03]  /*13c0*/  IMAD.MOV.U32 R3, RZ, RZ, R21 ;  /* 0x000000ffff037224 */ /* 0x000fc600078e0015 */
[----:B------:R-:W-:Y:S01]  /*13d0*/  UISETP.NE.AND UP0, UPT, UR8, URZ, UPT ;  /* 0x000000ff0800728c */ /* 0x000fe2000bf05270 */
[----:B------:R-:W-:Y:S01]  /*13e0*/  IADD3 R20, P0, PT, R2, 0x40, RZ ;  /* 0x0000004002147810 */ /* 0x000fe20007f1e0ff */
[----:B0-----:R-:W-:-:S04]  /*13f0*/  VIADD R22, R22, 0x40 ;  /* 0x0000004016167836 */ /* 0x001fc80000000000 */
[----:B------:R-:W-:Y:S01]  /*1400*/  IMAD.X R21, RZ, RZ, R3, P0 ;  /* 0x000000ffff157224 */ /* 0x000fe200000e0603 */
[----:B--2---:R0:W-:Y:S04]  /*1410*/  STG.E desc[UR12][R2.64+-0x20], R4 ;  /* 0xffffe00402007986 */ /* 0x0041e8000c10190c */
[----:B------:R0:W-:Y:S04]  /*1420*/  STG.E desc[UR12][R2.64+-0x1c], R5 ;  /* 0xffffe40502007986 */ /* 0x0001e8000c10190c */
[----:B---3--:R0:W-:Y:S04]  /*1430*/  STG.E desc[UR12][R2.64+-0x18], R6 ;  /* 0xffffe80602007986 */ /* 0x0081e8000c10190c */
[----:B------:R0:W-:Y:S04]  /*1440*/  STG.E desc[UR12][R2.64+-0x14], R7 ;  /* 0xffffec0702007986 */ /* 0x0001e8000c10190c */
[----:B----4-:R0:W-:Y:S04]  /*1450*/  STG.E desc[UR12][R2.64+-0x10], R8 ;  /* 0xfffff00802007986 */ /* 0x0101e8000c10190c */
[----:B------:R0:W-:Y:S04]  /*1460*/  STG.E desc[UR12][R2.64+-0xc], R9 ;  /* 0xfffff40902007986 */ /* 0x0001e8000c10190c */
[----:B-----5:R0:W-:Y:S04]  /*1470*/  STG.E desc[UR12][R2.64+-0x8], R10 ;  /* 0xfffff80a02007986 */ /* 0x0201e8000c10190c */
[----:B------:R0:W-:Y:S04]  /*1480*/  STG.E desc[UR12][R2.64+-0x4], R11 ;  /* 0xfffffc0b02007986 */ /* 0x0001e8000c10190c */
[----:B------:R0:W-:Y:S04]  /*1490*/  STG.E desc[UR12][R2.64], R12 ;  /* 0x0000000c02007986 */ /* 0x0001e8000c10190c */
[----:B------:R0:W-:Y:S04]  /*14a0*/  STG.E desc[UR12][R2.64+0x4], R13 ;  /* 0x0000040d02007986 */ /* 0x0001e8000c10190c */
[----:B------:R0:W-:Y:S04]  /*14b0*/  STG.E desc[UR12][R2.64+0x8], R14 ;  /* 0x0000080e02007986 */ /* 0x0001e8000c10190c */
[----:B------:R0:W-:Y:S04]  /*14c0*/  STG.E desc[UR12][R2.64+0xc], R15 ;  /* 0x00000c0f02007986 */ /* 0x0001e8000c10190c */
[----:B------:R0:W-:Y:S04]  /*14d0*/  STG.E desc[UR12][R2.64+0x10], R16 ;  /* 0x0000101002007986 */ /* 0x0001e8000c10190c */
[----:B------:R0:W-:Y:S04]  /*14e0*/  STG.E desc[UR12][R2.64+0x14], R17 ;  /* 0x0000141102007986 */ /* 0x0001e8000c10190c */
[----:B------:R0:W-:Y:S04]  /*14f0*/  STG.E desc[UR12][R2.64+0x18], R18 ;  /* 0x0000181202007986 */ /* 0x0001e8000c10190c */
[----:B------:R0:W-:Y:S01]  /*1500*/  STG.E desc[UR12][R2.64+0x1c], R19 ;  /* 0x00001c1302007986 */ /* 0x0001e2000c10190c */
[----:B------:R-:W-:Y:S05]  /*1510*/  BRA.U UP0, `(.L_x_10) ;  /* 0xfffffffd00807547 */ /* 0x000fea000b83ffff */
.L_x_9:
[----:B------:R-:W-:-:S13]  /*1520*/  ISETP.NE.AND P0, PT, RZ, UR6, PT ;  /* 0x00000006ff007c0c */ /* 0x000fda000bf05270 */
[----:B------:R-:W-:Y:S05]  /*1530*/  @!P0 EXIT ;  /* 0x000000000000894d */ /* 0x000fea0003800000 */
[----:B------:R-:W-:Y:S02]  /*1540*/  UISETP.GE.U32.AND UP0, UPT, UR6, 0x8, UPT ;  /* 0x000000080600788c */ /* 0x000fe4000bf06070 */
[----:B------:R-:W-:-:S07]  /*1550*/  ULOP3.LUT UR4, UR10, 0x7, URZ, 0xc0, !UPT ;  /* 0x000000070a047892 */ /* 0x000fce000f8ec0ff */
[----:B------:R-:W-:Y:S05]  /*1560*/  BRA.U !UP0, `(.L_x_11) ;  /* 0x0000000108407547 */ /* 0x000fea000b800000 */
[C---:B0-----:R-:W-:Y:S01]  /*1570*/  IMAD R4, R0.reuse, 0x4, R1 ;  /* 0x0000000400047824 */ /* 0x041fe200078e0201 */
[----:B------:R-:W0:Y:S04]  /*1580*/  LDC.64 R2, c[0x0][0x390] ;  /* 0x0000e400ff027b82 */ /* 0x000e280000000a00 */
[----:B------:R-:W2:Y:S04]  /*1590*/  LDL.64 R6, [R4] ;  /* 0x0000000004067983 */ /* 0x000ea80000100a00 */
[----:B------:R-:W3:Y:S04]  /*15a0*/  LDL.64 R8, [R4+0x8] ;  /* 0x0000080004087983 */ /* 0x000ee80000100a00 */
[----:B------:R-:W4:Y:S04]  /*15b0*/  LDL.64 R10, [R4+0x10] ;  /* 0x00001000040a7983 */ /* 0x000f280000100a00 */
[----:B------:R-:W5:Y:S01]  /*15c0*/  LDL.64 R12, [R4+0x18] ;  /* 0x00001800040c7983 */ /* 0x000f620000100a00 */
[----:B0-----:R-:W-:-:S04]  /*15d0*/  IMAD.WIDE.U32 R2, R0, 0x4, R2 ;  /* 0x0000000400027825 */ /* 0x001fc800078e0002 */
[----:B------:R-:W-:Y:S01]  /*15e0*/  VIADD R0, R0, 0x8 ;  /* 0x0000000800007836 */ /* 0x000fe20000000000 */
[----:B--2---:R1:W-:Y:S04]  /*15f0*/  STG.E desc[UR12][R2.64], R6 ;  /* 0x0000000602007986 */ /* 0x0043e8000c10190c */
[----:B------:R1:W-:Y:S04]  /*1600*/  STG.E desc[UR12][R2.64+0x4], R7 ;  /* 0x0000040702007986 */ /* 0x0003e8000c10190c */
[----:B---3--:R1:W-:Y:S04]  /*1610*/  STG.E desc[UR12][R2.64+0x8], R8 ;  /* 0x0000080802007986 */ /* 0x0083e8000c10190c */
[----:B------:R1:W-:Y:S04]  /*1620*/  STG.E desc[UR12][R2.64+0xc], R9 ;  /* 0x00000c0902007986 */ /* 0x0003e8000c10190c */
[----:B----4-:R1:W-:Y:S04]  /*1630*/  STG.E desc[UR12][R2.64+0x10], R10 ;  /* 0x0000100a02007986 */ /* 0x0103e8000c10190c */
[----:B------:R1:W-:Y:S04]  /*1640*/  STG.E desc[UR12][R2.64+0x14], R11 ;  /* 0x0000140b02007986 */ /* 0x0003e8000c10190c */
[----:B-----5:R1:W-:Y:S04]  /*1650*/  STG.E desc[UR12][R2.64+0x18], R12 ;  /* 0x0000180c02007986 */ /* 0x0203e8000c10190c */
[----:B------:R1:W-:Y:S02]  /*1660*/  STG.E desc[UR12][R2.64+0x1c], R13 ;  /* 0x00001c0d02007986 */ /* 0x0003e4000c10190c */
.L_x_11:
[----:B------:R-:W-:-:S13]  /*1670*/  ISETP.NE.AND P0, PT, RZ, UR4, PT ;  /* 0x00000004ff007c0c */ /* 0x000fda000bf05270 */
[----:B------:R-:W-:Y:S05]  /*1680*/  @!P0 EXIT ;  /* 0x000000000000894d */ /* 0x000fea0003800000 */
[----:B------:R-:W-:Y:S02]  /*1690*/  UISETP.GE.U32.AND UP0, UPT, UR4, 0x4, UPT ;  /* 0x000000040400788c */ /* 0x000fe4000bf06070 */
[----:B------:R-:W-:-:S07]  /*16a0*/  ULOP3.LUT UR4, UR10, 0x3, URZ, 0xc0, !UPT ;  /* 0x000000030a047892 */ /* 0x000fce000f8ec0ff */
[----:B------:R-:W-:Y:S05]  /*16b0*/  BRA.U !UP0, `(.L_x_12) ;  /* 0x0000000108287547 */ /* 0x000fea000b800000 */
[C---:B0-----:R-:W-:Y:S01]  /*16c0*/  IMAD R4, R0.reuse, 0x4, R1 ;  /* 0x0000000400047824 */ /* 0x041fe200078e0201 */
[----:B-1----:R-:W0:Y:S04]  /*16d0*/  LDC.64 R2, c[0x0][0x390] ;  /* 0x0000e400ff027b82 */ /* 0x002e280000000a00 */
[----:B------:R-:W2:Y:S04]  /*16e0*/  LDL.64 R6, [R4] ;  /* 0x0000000004067983 */ /* 0x000ea80000100a00 */
[----:B------:R-:W3:Y:S01]  /*16f0*/  LDL.64 R8, [R4+0x8] ;  /* 0x0000080004087983 */ /* 0x000ee20000100a00 */
[----:B0-----:R-:W-:-:S04]  /*1700*/  IMAD.WIDE.U32 R2, R0, 0x4, R2 ;  /* 0x0000000400027825 */ /* 0x001fc800078e0002 */
[----:B------:R-:W-:Y:S01]  /*1710*/  VIADD R0, R0, 0x4 ;  /* 0x0000000400007836 */ /* 0x000fe20000000000 */
[----:B--2---:R2:W-:Y:S04]  /*1720*/  STG.E desc[UR12][R2.64], R6 ;  /* 0x0000000602007986 */ /* 0x0045e8000c10190c */
[----:B------:R2:W-:Y:S04]  /*1730*/  STG.E desc[UR12][R2.64+0x4], R7 ;  /* 0x0000040702007986 */ /* 0x0005e8000c10190c */
[----:B---3--:R2:W-:Y:S04]  /*1740*/  STG.E desc[UR12][R2.64+0x8], R8 ;  /* 0x0000080802007986 */ /* 0x0085e8000c10190c */
[----:B------:R2:W-:Y:S02]  /*1750*/  STG.E desc[UR12][R2.64+0xc], R9 ;  /* 0x00000c0902007986 */ /* 0x0005e4000c10190c */
.L_x_12:
[----:B------:R-:W-:-:S13]  /*1760*/  ISETP.NE.AND P0, PT, RZ, UR4, PT ;  /* 0x00000004ff007c0c */ /* 0x000fda000bf05270 */
[----:B------:R-:W-:Y:S05]  /*1770*/  @!P0 EXIT ;  /* 0x000000000000894d */ /* 0x000fea0003800000 */
[----:B012---:R-:W0:Y:S01]  /*1780*/  LDC.64 R2, c[0x0][0x390] ;  /* 0x0000e400ff027b82 */ /* 0x007e220000000a00 */
[----:B------:R-:W-:Y:S01]  /*1790*/  UIADD3 UR4, UPT, UPT, -UR4, URZ, URZ ;  /* 0x000000ff04047290 */ /* 0x000fe2000fffe1ff */
[----:B0-----:R-:W-:-:S04]  /*17a0*/  IMAD.WIDE.U32 R2, R0, 0x4, R2 ;  /* 0x0000000400027825 */ /* 0x001fc800078e0002 */
[----:B------:R-:W-:-:S07]  /*17b0*/  IMAD R0, R0, 0x4, R1 ;  /* 0x0000000400007824 */ /* 0x000fce00078e0201 */
.L_x_13:
[----:B------:R0:W2:Y:S01]  /*17c0*/  LDL R5, [R0] ;  /* 0x0000000000057983 */ /* 0x0000a20000100800 */
[----:B------:R-:W-:-:S04]  /*17d0*/  UIADD3 UR4, UPT, UPT, UR4, 0x1, URZ ;  /* 0x0000000104047890 */ /* 0x000fc8000fffe0ff */
[----:B------:R-:W-:Y:S01]  /*17e0*/  UISETP.NE.AND UP0, UPT, UR4, URZ, UPT ;  /* 0x000000ff0400728c */ /* 0x000fe2000bf05270 */
[----:B0-----:R-:W-:Y:S01]  /*17f0*/  VIADD R0, R0, 0x4 ;  /* 0x0000000400007836 */ /* 0x001fe20000000000 */
[----:B--2---:R0:W-:Y:S02]  /*1800*/  STG.E desc[UR12][R2.64], R5 ;  /* 0x0000000502007986 */ /* 0x0041e4000c10190c */
[----:B0-----:R-:W-:-:S05]  /*1810*/  IADD3 R2, P0, PT, R2, 0x4, RZ ;  /* 0x0000000402027810 */ /* 0x001fca0007f1e0ff */
[----:B------:R-:W-:Y:S01]  /*1820*/  IMAD.X R3, RZ, RZ, R3, P0 ;  /* 0x000000ffff037224 */ /* 0x000fe200000e0603 */
[----:B------:R-:W-:Y:S07]  /*1830*/  BRA.U UP0, `(.L_x_13) ;  /* 0xfffffffd00e07547 */ /* 0x000fee000b83ffff */
[----:B------:R-:W-:Y:S05]  /*1840*/  EXIT ;  /* 0x000000000000794d */ /* 0x000fea0003800000 */
.L_x_14:
[----:B------:R-:W-:-:S00]  /*1850*/  BRA `(.L_x_14) ;  /* 0xfffffffc00fc7947 */ /* 0x000fc0000383ffff */
[----:B------:R-:W-:-:S00]  /*1860*/  NOP ;  /* 0x0000000000007918 */ /* 0x000fc00000000000 */
        /* <DEDUP_REMOVED lines=9> */
.L_x_15:


//--------------------- .nv.shared.reserved.0     --------------------------
	.section	.nv.shared.reserved.0,"aw",@nobits
	.weak		__nv_reservedSMEM_offset_0_alias
	.size		__nv_reservedSMEM_offset_0_alias, 0, 64
	.other		__nv_reservedSMEM_offset_0_alias,@"STO_CUDA_RESERVED_SHARED STV_DEFAULT"
__nv_reservedSMEM_offset_0_alias:
	.zero		0
	.zero		64


//--------------------- .nv.constant0._Z22bruteForceStage3KerneljttiPiS_ --------------------------
	.section	.nv.constant0._Z22bruteForceStage3KerneljttiPiS_,"a",@progbits
	.sectionflags	@""
	.align	4
.nv.constant0._Z22bruteForceStage3KerneljttiPiS_:
	.zero		928


//--------------------- SYMBOLS --------------------------

	.type		.nv.reservedSmem.offset0,@object
	.size		.nv.reservedSmem.offset0,0x4
